def matmul_kernel(
    a_ptr,
    b_ptr,
    c_ptr,
    M,
    N,
    K,
    stride_am,
    stride_ak,
    stride_bk,
    stride_bn,
    stride_cm,
    stride_cn,
    BLOCK_M: tl.constexpr,
    BLOCK_N: tl.constexpr,
    BLOCK_K: tl.constexpr,
    GROUP_M: tl.constexpr,
):
    pid = tl.program_id(axis=0)
    num_pid_m = tl.cdiv(M, BLOCK_M)
    num_pid_n = tl.cdiv(N, BLOCK_N)
    num_pid_in_group = GROUP_M * num_pid_n
    group_id = pid // num_pid_in_group
    first_pid_m = group_id * GROUP_M
    group_size_m = min(num_pid_m - first_pid_m, GROUP_M)
    pid_m = first_pid_m + ((pid % num_pid_in_group) % group_size_m)
    pid_n = (pid % num_pid_in_group) // group_size_m

    offs_am = (pid_m * BLOCK_M + tl.arange(0, BLOCK_M)) % M
    offs_bn = (pid_n * BLOCK_N + tl.arange(0, BLOCK_N)) % N
    offs_k = tl.arange(0, BLOCK_K)
    a_ptrs = a_ptr + offs_am[:, None] * stride_am + offs_k[None, :] * stride_ak
    b_ptrs = b_ptr + offs_k[:, None] * stride_bk + offs_bn[None, :] * stride_bn

    acc = tl.zeros((BLOCK_M, BLOCK_N), dtype=tl.float32)
    for kk in range(0, tl.cdiv(K, BLOCK_K)):
        a = tl.load(a_ptrs, mask=offs_k[None, :] < K - kk * BLOCK_K, other=0.0)
        b = tl.load(b_ptrs, mask=offs_k[:, None] < K - kk * BLOCK_K, other=0.0)
        acc = tl.dot(a, b, acc)
        a_ptrs += BLOCK_K * stride_ak
        b_ptrs += BLOCK_K * stride_bk

    c = acc.to(c_ptr.dtype.element_ty)
    offs_cm = pid_m * BLOCK_M + tl.arange(0, BLOCK_M)
    offs_cn = pid_n * BLOCK_N + tl.arange(0, BLOCK_N)
    c_ptrs = c_ptr + offs_cm[:, None] * stride_cm + offs_cn[None, :] * stride_cn
    mask = (offs_cm[:, None] < M) & (offs_cn[None, :] < N)
    tl.store(c_ptrs, c, mask=mask)

# config = {"BLOCK_K": 64, "BLOCK_M": 64, "BLOCK_N": 128, "GROUP_M": 8, "arch": "sm_100", "dtype": "fp16", "num_ctas": 1, "num_stages": 3, "num_warps": 8}
# arch = sm_100


// ===== COMPILED SASS (sm_100a) =====

	.target	sm_100a

	.elftype	@"ET_EXEC"


//--------------------- .note.nv.tkinfo           --------------------------
	.section	.note.nv.tkinfo,"",@"SHT_NOTE"
	.sectionflags	@"SHF_NOTE_NV_TKINFO"
	.tkinfo
        /*0018*/ 	.word	0x00000081
        /*0030*/ 	.string	""
        /*0030*/ 	.string	"ptxas-blackwell"
        /*0030*/ 	.string	"Cuda compilation tools, release 12.9, V12.9.86"
        /*0030*/ 	.string	"Build cuda_12.9.r12.9/compiler.36037853_0"
        /*0030*/ 	.string	"-v  -suppress-debug-info  -lineinfo  -arch sm_100a "



//--------------------- .note.nv.cuver            --------------------------
	.section	.note.nv.cuver,"",@"SHT_NOTE"
	.sectionflags	@"SHF_NOTE_NV_CUVER"
        /*0018*/ 	.short	0x0001
        /*001a*/ 	.short	0x0064
        /*001c*/ 	.short	0x0001
        /*001e*/ 	.short	0x0000
        /*0020*/ 	.short	0x0001
        /*0022*/ 	.short	0x0000


//--------------------- .nv.info                  --------------------------
	.section	.nv.info,"",@"SHT_CUDA_INFO"
	.align	4


	//----- nvinfo : EIATTR_REGCOUNT
	.align		4
        /*0000*/ 	.byte	0x04, 0x2f
        /*0002*/ 	.short	(.L_4 - .L_3)
	.align		4
.L_3:
        /*0004*/ 	.word	index@(matmul_kernel)
        /*0008*/ 	.word	0x000000e9


	//----- nvinfo : EIATTR_FRAME_SIZE
	.align		4
.L_4:
        /*000c*/ 	.byte	0x04, 0x11
        /*000e*/ 	.short	(.L_6 - .L_5)
	.align		4
.L_5:
        /*0010*/ 	.word	index@($__internal_2_$__cuda_sm10x_tcgen05_guardrail_trap_unallocated_columns_being_dealloced)
        /*0014*/ 	.word	0x00000000


	//----- nvinfo : EIATTR_FRAME_SIZE
	.align		4
.L_6:
        /*0018*/ 	.byte	0x04, 0x11
        /*001a*/ 	.short	(.L_8 - .L_7)
	.align		4
.L_7:
        /*001c*/ 	.word	index@($__internal_1_$__cuda_sm10x_tcgen05_guardrail_trap_phase_invalid_during_alloc)
        /*0020*/ 	.word	0x00000000


	//----- nvinfo : EIATTR_FRAME_SIZE
	.align		4
.L_8:
        /*0024*/ 	.byte	0x04, 0x11
        /*0026*/ 	.short	(.L_10 - .L_9)
	.align		4
.L_9:
        /*0028*/ 	.word	index@($__internal_0_$__cuda_sm10x_tcgen05_guardrail_trap_col_being_dealloced_not_returned_by_alloc)
        /*002c*/ 	.word	0x00000000


	//----- nvinfo : EIATTR_FRAME_SIZE
	.align		4
.L_10:
        /*0030*/ 	.byte	0x04, 0x11
        /*0032*/ 	.short	(.L_12 - .L_11)
	.align		4
.L_11:
        /*0034*/ 	.word	index@(matmul_kernel)
        /*0038*/ 	.word	0x00000000


	//----- nvinfo : EIATTR_MIN_STACK_SIZE
	.align		4
.L_12:
        /*003c*/ 	.byte	0x04, 0x12
        /*003e*/ 	.short	(.L_14 - .L_13)
	.align		4
.L_13:
        /*0040*/ 	.word	index@(matmul_kernel)
        /*0044*/ 	.word	0x00000000
.L_14:


//--------------------- .nv.info.matmul_kernel    --------------------------
	.section	.nv.info.matmul_kernel,"",@"SHT_CUDA_INFO"
	.sectionflags	@""
	.align	4


	//----- nvinfo : EIATTR_CUDA_API_VERSION
	.align		4
        /*0000*/ 	.byte	0x04, 0x37
        /*0002*/ 	.short	(.L_16 - .L_15)
.L_15:
        /*0004*/ 	.word	0x00000081


	//----- nvinfo : EIATTR_KPARAM_INFO
	.align		4
.L_16:
        /*0008*/ 	.byte	0x04, 0x17
        /*000a*/ 	.short	(.L_18 - .L_17)
.L_17:
        /*000c*/ 	.word	0x00000000
        /*0010*/ 	.short	0x000d
        /*0012*/ 	.short	0x0048
        /*0014*/ 	.byte	0x00, 0xf4, 0x21, 0x00


	//----- nvinfo : EIATTR_KPARAM_INFO
	.align		4
.L_18:
        /*0018*/ 	.byte	0x04, 0x17
        /*001a*/ 	.short	(.L_20 - .L_19)
.L_19:
        /*001c*/ 	.word	0x00000000
        /*0020*/ 	.short	0x000c
        /*0022*/ 	.short	0x0040
        /*0024*/ 	.byte	0x00, 0xf4, 0x21, 0x00


	//----- nvinfo : EIATTR_KPARAM_INFO
	.align		4
.L_20:
        /*0028*/ 	.byte	0x04, 0x17
        /*002a*/ 	.short	(.L_22 - .L_21)
.L_21:
        /*002c*/ 	.word	0x00000000
        /*0030*/ 	.short	0x000b
        /*0032*/ 	.short	0x0038
        /*0034*/ 	.byte	0x00, 0xf0, 0x11, 0x00


	//----- nvinfo : EIATTR_KPARAM_INFO
	.align		4
.L_22:
        /*0038*/ 	.byte	0x04, 0x17
        /*003a*/ 	.short	(.L_24 - .L_23)
.L_23:
        /*003c*/ 	.word	0x00000000
        /*0040*/ 	.short	0x000a
        /*0042*/ 	.short	0x0034
        /*0044*/ 	.byte	0x00, 0xf0, 0x11, 0x00


	//----- nvinfo : EIATTR_KPARAM_INFO
	.align		4
.L_24:
        /*0048*/ 	.byte	0x04, 0x17
        /*004a*/ 	.short	(.L_26 - .L_25)
.L_25:
        /*004c*/ 	.word	0x00000000
        /*0050*/ 	.short	0x0009
        /*0052*/ 	.short	0x0030
        /*0054*/ 	.byte	0x00, 0xf0, 0x11, 0x00


	//----- nvinfo : EIATTR_KPARAM_INFO
	.align		4
.L_26:
        /*0058*/ 	.byte	0x04, 0x17
        /*005a*/ 	.short	(.L_28 - .L_27)
.L_27:
        /*005c*/ 	.word	0x00000000
        /*0060*/ 	.short	0x0008
        /*0062*/ 	.short	0x002c
        /*0064*/ 	.byte	0x00, 0xf0, 0x11, 0x00


	//----- nvinfo : EIATTR_KPARAM_INFO
	.align		4
.L_28:
        /*0068*/ 	.byte	0x04, 0x17
        /*006a*/ 	.short	(.L_30 - .L_29)
.L_29:
        /*006c*/ 	.word	0x00000000
        /*0070*/ 	.short	0x0007
        /*0072*/ 	.short	0x0028
        /*0074*/ 	.byte	0x00, 0xf0, 0x11, 0x00


	//----- nvinfo : EIATTR_KPARAM_INFO
	.align		4
.L_30:
        /*0078*/ 	.byte	0x04, 0x17
        /*007a*/ 	.short	(.L_32 - .L_31)
.L_31:
        /*007c*/ 	.word	0x00000000
        /*0080*/ 	.short	0x0006
        /*0082*/ 	.short	0x0024
        /*0084*/ 	.byte	0x00, 0xf0, 0x11, 0x00


	//----- nvinfo : EIATTR_KPARAM_INFO
	.align		4
.L_32:
        /*0088*/ 	.byte	0x04, 0x17
        /*008a*/ 	.short	(.L_34 - .L_33)
.L_33:
        /*008c*/ 	.word	0x00000000
        /*0090*/ 	.short	0x0005
        /*0092*/ 	.short	0x0020
        /*0094*/ 	.byte	0x00, 0xf0, 0x11, 0x00


	//----- nvinfo : EIATTR_KPARAM_INFO
	.align		4
.L_34:
        /*0098*/ 	.byte	0x04, 0x17
        /*009a*/ 	.short	(.L_36 - .L_35)
.L_35:
        /*009c*/ 	.word	0x00000000
        /*00a0*/ 	.short	0x0004
        /*00a2*/ 	.short	0x001c
        /*00a4*/ 	.byte	0x00, 0xf0, 0x11, 0x00


	//----- nvinfo : EIATTR_KPARAM_INFO
	.align		4
.L_36:
        /*00a8*/ 	.byte	0x04, 0x17
        /*00aa*/ 	.short	(.L_38 - .L_37)
.L_37:
        /*00ac*/ 	.word	0x00000000
        /*00b0*/ 	.short	0x0003
        /*00b2*/ 	.short	0x0018
        /*00b4*/ 	.byte	0x00, 0xf0, 0x11, 0x00


	//----- nvinfo : EIATTR_KPARAM_INFO
	.align		4
.L_38:
        /*00b8*/ 	.byte	0x04, 0x17
        /*00ba*/ 	.short	(.L_40 - .L_39)
.L_39:
        /*00bc*/ 	.word	0x00000000
        /*00c0*/ 	.short	0x0002
        /*00c2*/ 	.short	0x0010
        /*00c4*/ 	.byte	0x00, 0xf4, 0x21, 0x00


	//----- nvinfo : EIATTR_KPARAM_INFO
	.align		4
.L_40:
        /*00c8*/ 	.byte	0x04, 0x17
        /*00ca*/ 	.short	(.L_42 - .L_41)
.L_41:
        /*00cc*/ 	.word	0x00000000
        /*00d0*/ 	.short	0x0001
        /*00d2*/ 	.short	0x0008
        /*00d4*/ 	.byte	0x00, 0xf4, 0x21, 0x00


	//----- nvinfo : EIATTR_KPARAM_INFO
	.align		4
.L_42:
        /*00d8*/ 	.byte	0x04, 0x17
        /*00da*/ 	.short	(.L_44 - .L_43)
.L_43:
        /*00dc*/ 	.word	0x00000000
        /*00e0*/ 	.short	0x0000
        /*00e2*/ 	.short	0x0000
        /*00e4*/ 	.byte	0x00, 0xf4, 0x21, 0x00


	//----- nvinfo : EIATTR_AT_ENTRY_FRAGMENTS
	.align		4
.L_44:
        /*00e8*/ 	.byte	0x04, 0x4f
        /*00ea*/ 	.short	(.L_46 - .L_45)


	//   ....[0]....
.L_45:
        /*00ec*/ 	.word	0x00000004


	//----- nvinfo : EIATTR_RESERVED_SMEM_USED
	.align		4
.L_46:
        /*00f0*/ 	.byte	0x01, 0x41
	.zero		2


	//----- nvinfo : EIATTR_SPARSE_MMA_MASK
	.align		4
        /*00f4*/ 	.byte	0x03, 0x50
        /*00f6*/ 	.short	0x0000


	//----- nvinfo : EIATTR_TCGEN05_1CTA_USED
	.align		4
        /*00f8*/ 	.byte	0x01, 0x51
	.zero		2


	//----- nvinfo : EIATTR_MAXREG_COUNT
	.align		4
        /*00fc*/ 	.byte	0x03, 0x1b
        /*00fe*/ 	.short	0x00ff


	//----- nvinfo : EIATTR_NUM_BARRIERS
	.align		4
        /*0100*/ 	.byte	0x02, 0x4c
        /*0102*/ 	.byte	0x01
	.zero		1


	//----- nvinfo : EIATTR_INT_WARP_WIDE_INSTR_OFFSETS
	.align		4
        /*0104*/ 	.byte	0x04, 0x31
        /*0106*/ 	.short	(.L_48 - .L_47)


	//   ....[0]....
.L_47:
        /*0108*/ 	.word	0x00000f20


	//   ....[1]....
        /*010c*/ 	.word	0x00000f40


	//   ....[2]....
        /*0110*/ 	.word	0x00003a30


	//   ....[3]....
        /*0114*/ 	.word	0x000061f0


	//   ....[4]....
        /*0118*/ 	.word	0x00006240


	//----- nvinfo : EIATTR_COOP_GROUP_MASK_REGIDS
	.align		4
.L_48:
        /*011c*/ 	.byte	0x04, 0x29
        /*011e*/ 	.short	(.L_50 - .L_49)


	//   ....[0]....
.L_49:
        /*0120*/ 	.word	0xffffffff


	//   ....[1]....
        /*0124*/ 	.word	0xffffffff


	//   ....[2]....
        /*0128*/ 	.word	0xffffffff


	//   ....[3]....
        /*012c*/ 	.word	0xffffffff


	//----- nvinfo : EIATTR_COOP_GROUP_INSTR_OFFSETS
	.align		4
.L_50:
        /*0130*/ 	.byte	0x04, 0x28
        /*0132*/ 	.short	(.L_52 - .L_51)


	//   ....[0]....
.L_51:
        /*0134*/ 	.word	0x00000060


	//   ....[1]....
        /*0138*/ 	.word	0x00000320


	//   ....[2]....
        /*013c*/ 	.word	0x00006080


	//   ....[3]....
        /*0140*/ 	.word	0x000062f0


	//----- nvinfo : EIATTR_VRC_CTA_INIT_COUNT
	.align		4
.L_52:
        /*0144*/ 	.byte	0x02, 0x4a
        /*0146*/ 	.byte	0x80
	.zero		1


	//----- nvinfo : EIATTR_MBARRIER_INSTR_OFFSETS
	.align		4
        /*0148*/ 	.byte	0x04, 0x39
        /*014a*/ 	.short	(.L_54 - .L_53)


	//   ....[0]....
.L_53:
        /*014c*/ 	.word	0x00001060
        /*0150*/ 	.word	0x000000ff
        /*0154*/ 	.word	0x00000000
        /*0158*/ 	.short	0x0100
        /*015a*/ 	.byte	0x0b
	.zero		1


	//   ....[1]....
        /*015c*/ 	.word	0x00003a60
        /*0160*/ 	.word	0x000000ff
        /*0164*/ 	.word	0x0000c008
        /*0168*/ 	.short	0x0100
        /*016a*/ 	.byte	0x09
	.zero		1


	//   ....[2]....
        /*016c*/ 	.word	0x00004270
        /*0170*/ 	.word	0x000000ff
        /*0174*/ 	.word	0x00000000
        /*0178*/ 	.short	0x010a
        /*017a*/ 	.byte	0x0b
	.zero		1


	//   ....[3]....
        /*017c*/ 	.word	0x00005210
        /*0180*/ 	.word	0x000000ff
        /*0184*/ 	.word	0x00000000
        /*0188*/ 	.short	0x010a
        /*018a*/ 	.byte	0x0b
	.zero		1


	//   ....[4]....
        /*018c*/ 	.word	0x00005310
        /*0190*/ 	.word	0x000000ff
        /*0194*/ 	.word	0x0000c000
        /*0198*/ 	.short	0x0108
        /*019a*/ 	.byte	0x09
	.zero		1


	//   ....[5]....
        /*019c*/ 	.word	0x00005390
        /*01a0*/ 	.word	0x000000ff
        /*01a4*/ 	.word	0x0000c008
        /*01a8*/ 	.short	0x0108
        /*01aa*/ 	.byte	0x09
	.zero		1


	//   ....[6]....
        /*01ac*/ 	.word	0x00006310
        /*01b0*/ 	.word	0x000000ff
        /*01b4*/ 	.word	0x00000000
        /*01b8*/ 	.short	0x010a
        /*01ba*/ 	.byte	0x0b
	.zero		1


	//   ....[7]....
        /*01bc*/ 	.word	0x00006340
        /*01c0*/ 	.word	0x000000ff
        /*01c4*/ 	.word	0x00000000
        /*01c8*/ 	.short	0x010a
        /*01ca*/ 	.byte	0x0b
	.zero		1


	//----- nvinfo : EIATTR_NUM_MBARRIERS
	.align		4
.L_54:
        /*01cc*/ 	.byte	0x03, 0x38
        /*01ce*/ 	.short	0x0002


	//----- nvinfo : EIATTR_EXIT_INSTR_OFFSETS
	.align		4
        /*01d0*/ 	.byte	0x04, 0x1c
        /*01d2*/ 	.short	(.L_56 - .L_55)


	//   ....[0]....
.L_55:
        /*01d4*/ 	.word	0x00006300


	//----- nvinfo : EIATTR_REQNTID
	.align		4
.L_56:
        /*01d8*/ 	.byte	0x04, 0x10
        /*01da*/ 	.short	(.L_58 - .L_57)
.L_57:
        /*01dc*/ 	.word	0x00000100
        /*01e0*/ 	.word	0x00000001
        /*01e4*/ 	.word	0x00000001


	//----- nvinfo : EIATTR_CRS_STACK_SIZE
	.align		4
.L_58:
        /*01e8*/ 	.byte	0x04, 0x1e
        /*01ea*/ 	.short	(.L_60 - .L_59)
.L_59:
        /*01ec*/ 	.word	0x00000000


	//----- nvinfo : EIATTR_CBANK_PARAM_SIZE
	.align		4
.L_60:
        /*01f0*/ 	.byte	0x03, 0x19
        /*01f2*/ 	.short	0x0050


	//----- nvinfo : EIATTR_PARAM_CBANK
	.align		4
        /*01f4*/ 	.byte	0x04, 0x0a
        /*01f6*/ 	.short	(.L_62 - .L_61)
	.align		4
.L_61:
        /*01f8*/ 	.word	index@(.nv.constant0.matmul_kernel)
        /*01fc*/ 	.short	0x0380
        /*01fe*/ 	.short	0x0050


	//----- nvinfo : EIATTR_SW_WAR
	.align		4
.L_62:
        /*0200*/ 	.byte	0x04, 0x36
        /*0202*/ 	.short	(.L_64 - .L_63)
.L_63:
        /*0204*/ 	.word	0x00000008
.L_64:


//--------------------- .nv.compat                --------------------------
	.section	.nv.compat,"",@"SHT_CUDA_COMPAT_INFO"
	.align	4
        /*0000*/ 	.byte	0x02, 0x02, 0x02, 0x00, 0x02, 0x05, 0x05, 0x00, 0x02, 0x03, 0x00, 0x00, 0x02, 0x06, 0x01, 0x00


//--------------------- .nv.callgraph             --------------------------
	.section	.nv.callgraph,"",@"SHT_CUDA_CALLGRAPH"
	.align	4
	.sectionentsize	8
	.align		4
        /*0000*/ 	.word	0x00000000
	.align		4
        /*0004*/ 	.word	0xffffffff
	.align		4
        /*0008*/ 	.word	0x00000000
	.align		4
        /*000c*/ 	.word	0xfffffffe
	.align		4
        /*0010*/ 	.word	0x00000000
	.align		4
        /*0014*/ 	.word	0xfffffffd
	.align		4
        /*0018*/ 	.word	0x00000000
	.align		4
        /*001c*/ 	.word	0xfffffffc


//--------------------- .text.matmul_kernel       --------------------------
	.section	.text.matmul_kernel,"ax",@progbits
	.align	128
        .global         matmul_kernel
        .type           matmul_kernel,@function
        .size           matmul_kernel,(.L_x_20 - matmul_kernel)
        .other          matmul_kernel,@"STO_CUDA_ENTRY STV_DEFAULT"
matmul_kernel:
.text.matmul_kernel:
[----:B------:R-:W0:Y:S01]  /*0000*/  LDC R1, c[0x0][0x37c] ;  /* 0x0000df00ff017b82 */ /* 0x000e220000000800 */
[----:B------:R-:W1:Y:S01]  /*0010*/  S2R R110, SR_TID.X ;  /* 0x00000000006e7919 */ /* 0x000e620000002100 */
[----:B------:R-:W2:Y:S01]  /*0020*/  LDCU.64 UR20, c[0x0][0x358] ;  /* 0x00006b00ff1477ac */ /* 0x000ea20008000a00 */
[----:B-1----:R-:W-:-:S13]  /*0030*/  ISETP.GE.U32.AND P1, PT, R110, 0x20, PT ;  /* 0x000000206e00780c */ /* 0x002fda0003f26070 */
[----:B--2---:R-:W-:Y:S05]  /*0040*/  @P1 BRA `(.L_x_0) ;  /* 0x0000000000b81947 */ /* 0x004fea0003800000 */
[----:B------:R-:W1:Y:S01]  /*0050*/  S2UR UR6, SR_CgaCtaId ;  /* 0x00000000000679c3 */ /* 0x000e620000008800 */
[----:B------:R-:W-:Y:S01]  /*0060*/  NOP ;  /* 0x0000000000007918 */ /* 0x000fe20000000000 */
[----:B------:R-:W-:Y:S02]  /*0070*/  UMOV UR4, 0x40 ;  /* 0x0000004000047882 */ /* 0x000fe40000000000 */
[----:B-1----:R-:W-:-:S09]  /*0080*/  ULEA UR4, UR6, UR4, 0x18 ;  /* 0x0000000406047291 */ /* 0x002fd2000f8ec0ff */
[----:B------:R-:W1:Y:S01]  /*0090*/  LDS.U8 R0, [UR4] ;  /* 0x00000004ff007984 */ /* 0x000e620008000000 */
[----:B------:R-:W-:Y:S02]  /*00a0*/  UMOV UR4, 0x400 ;  /* 0x0000040000047882 */ /* 0x000fe40000000000 */
[----:B------:R-:W-:Y:S01]  /*00b0*/  ULEA UR4, UR6, UR4, 0x18 ;  /* 0x0000000406047291 */ /* 0x000fe2000f8ec0ff */
[----:B-1----:R-:W-:-:S13]  /*00c0*/  ISETP.NE.AND P0, PT, R0, RZ, PT ;  /* 0x000000ff0000720c */ /* 0x002fda0003f05270 */
[----:B------:R-:W-:Y:S05]  /*00d0*/  @P0 BRA `(.L_x_1) ;  /* 0x00000000007c0947 */ /* 0x000fea0003800000 */
[----:B------:R-:W-:-:S13]  /*00e0*/  ELECT P0, URZ, PT ;  /* 0x0000000000ff782f */ /* 0x000fda0003800000 */
[----:B------:R-:W-:Y:S05]  /*00f0*/  @!P0 BRA `(.L_x_2) ;  /* 0x0000000000848947 */ /* 0x000fea0003800000 */
[----:B------:R-:W-:Y:S01]  /*0100*/  UMOV UR5, 0x4 ;  /* 0x0000000400057882 */ /* 0x000fe20000000000 */
[----:B------:R-:W-:Y:S02]  /*0110*/  IMAD.MOV.U32 R4, RZ, RZ, 0x1 ;  /* 0x00000001ff047424 */ /* 0x000fe400078e00ff */
[----:B------:R-:W-:Y:S02]  /*0120*/  IMAD.MOV.U32 R5, RZ, RZ, 0xf ;  /* 0x0000000fff057424 */ /* 0x000fe400078e00ff */
[----:B------:R-:W-:Y:S04]  /*0130*/  DEPBAR.LE SB1, 0x36 ;  /* 0x00009d800000791a */ /* 0x000fe80000000000 */
[----:B------:R-:W1:Y:S02]  /*0140*/  UTCATOMSWS.FIND_AND_SET.ALIGN UP0, UR5, UR5 ;  /* 0x00000005000575e3 */ /* 0x000e640008000800 */
[----:B-1----:R-:W-:-:S04]  /*0150*/  PLOP3.LUT P0, PT, PT, PT, UP0, 0x80, 0x8 ;  /* 0x000000000008781c */ /* 0x002fc80003f0f008 */
[----:B------:R-:W-:-:S04]  /*0160*/  SEL R0, RZ, 0xffffffff, !P0 ;  /* 0xffffffffff007807 */ /* 0x000fc80004000000 */
[----:B------:R-:W-:Y:S01]  /*0170*/  ISETP.NE.AND P0, PT, R0, RZ, PT ;  /* 0x000000ff0000720c */ /* 0x000fe20003f05270 */
[----:B------:R-:W-:-:S12]  /*0180*/  IMAD.U32 R0, RZ, RZ, UR5 ;  /* 0x00000005ff007e24 */ /* 0x000fd8000f8e00ff */
[----:B------:R-:W-:Y:S05]  /*0190*/  @P0 BRA `(.L_x_3) ;  /* 0x0000000000240947 */ /* 0x000fea0003800000 */
.L_x_4:
[----:B------:R-:W-:Y:S05]  /*01a0*/  NANOSLEEP 0x64 ;  /* 0x000000640000795d */ /* 0x000fea0003800000 */
[----:B------:R-:W-:-:S05]  /*01b0*/  UMOV UR5, 0x4 ;  /* 0x0000000400057882 */ /* 0x000fca0000000000 */
[----:B------:R-:W-:Y:S04]  /*01c0*/  DEPBAR.LE SB1, 0x36 ;  /* 0x00009d800000791a */ /* 0x000fe80000000000 */
[----:B------:R-:W1:Y:S02]  /*01d0*/  UTCATOMSWS.FIND_AND_SET.ALIGN UP0, UR5, UR5 ;  /* 0x00000005000575e3 */ /* 0x000e640008000800 */
[----:B-1----:R-:W-:-:S04]  /*01e0*/  PLOP3.LUT P0, PT, PT, PT, UP0, 0x80, 0x8 ;  /* 0x000000000008781c */ /* 0x002fc80003f0f008 */
[----:B------:R-:W-:-:S04]  /*01f0*/  SEL R0, RZ, 0xffffffff, !P0 ;  /* 0xffffffffff007807 */ /* 0x000fc80004000000 */
[----:B------:R-:W-:Y:S01]  /*0200*/  ISETP.NE.AND P0, PT, R0, RZ, PT ;  /* 0x000000ff0000720c */ /* 0x000fe20003f05270 */
[----:B------:R-:W-:-:S12]  /*0210*/  IMAD.U32 R0, RZ, RZ, UR5 ;  /* 0x00000005ff007e24 */ /* 0x000fd8000f8e00ff */
[----:B------:R-:W-:Y:S05]  /*0220*/  @!P0 BRA `(.L_x_4) ;  /* 0xfffffffc00dc8947 */ /* 0x000fea000383ffff */
.L_x_3:
[C---:B------:R-:W-:Y:S01]  /*0230*/  VIADD R3, R0.reuse, 0x10 ;  /* 0x0000001000037836 */ /* 0x040fe20000000000 */
[----:B------:R-:W-:Y:S01]  /*0240*/  UMOV UR5, 0x50 ;  /* 0x0000005000057882 */ /* 0x000fe20000000000 */
[----:B------:R-:W-:Y:S01]  /*0250*/  SHF.L.U32 R2, R5, R0, RZ ;  /* 0x0000000005027219 */ /* 0x000fe200000006ff */
[----:B------:R-:W-:Y:S01]  /*0260*/  ULEA UR5, UR6, UR5, 0x18 ;  /* 0x0000000506057291 */ /* 0x000fe2000f8ec0ff */
[----:B------:R-:W-:Y:S01]  /*0270*/  IMAD.SHL.U32 R0, R0, 0x20, RZ ;  /* 0x0000002000007824 */ /* 0x000fe200078e00ff */
[----:B------:R-:W-:-:S04]  /*0280*/  SHF.L.U32 R3, R4, R3, RZ ;  /* 0x0000000304037219 */ /* 0x000fc800000006ff */
[----:B------:R-:W-:-:S05]  /*0290*/  LOP3.LUT R2, R3, R2, RZ, 0xfc, !PT ;  /* 0x0000000203027212 */ /* 0x000fca00078efcff */
[----:B------:R1:W-:Y:S04]  /*02a0*/  ATOMS.OR RZ, [UR5], R2 ;  /* 0x00000002ffff798c */ /* 0x0003e8000b000005 */
[----:B------:R1:W-:Y:S01]  /*02b0*/  STS [UR4], R0 ;  /* 0x00000000ff007988 */ /* 0x0003e20008000804 */
[----:B------:R-:W-:Y:S05]  /*02c0*/  BRA `(.L_x_2) ;  /* 0x0000000000107947 */ /* 0x000fea0003800000 */
.L_x_1:
[----:B------:R-:W-:Y:S01]  /*02d0*/  IMAD.MOV.U32 R0, RZ, RZ, -0x1 ;  /* 0xffffffffff007424 */ /* 0x000fe200078e00ff */
[----:B------:R-:W-:-:S04]  /*02e0*/  MOV R2, 0x310 ;  /* 0x0000031000027802 */ /* 0x000fc80000000f00 */
[----:B------:R1:W-:Y:S03]  /*02f0*/  STS [UR4], R0 ;  /* 0x00000000ff007988 */ /* 0x0003e60008000804 */
[----:B01----:R-:W-:Y:S05]  /*0300*/  CALL.REL.NOINC `($__internal_1_$__cuda_sm10x_tcgen05_guardrail_trap_phase_invalid_during_alloc) ;  /* 0x0000006000247944 */ /* 0x003fea0003c00000 */
.L_x_2:
[----:B------:R-:W-:Y:S05]  /*0310*/  WARPSYNC.ALL ;  /* 0x0000000000007948 */ /* 0x000fea0003800000 */
[----:B------:R-:W-:Y:S01]  /*0320*/  NOP ;  /* 0x0000000000007918 */ /* 0x000fe20000000000 */
.L_x_0:
[----:B------:R-:W2:Y:S01]  /*0330*/  LDC.64 R28, c[0x0][0x398] ;  /* 0x0000e600ff1c7b82 */ /* 0x000ea20000000a00 */
[----:B------:R-:W3:Y:S01]  /*0340*/  S2R R5, SR_CTAID.X ;  /* 0x0000000000057919 */ /* 0x000ee20000002500 */
[C---:B------:R-:W-:Y:S01]  /*0350*/  LOP3.LUT R119, R110.reuse, 0x3f, RZ, 0xc0, !PT ;  /* 0x0000003f6e777812 */ /* 0x040fe200078ec0ff */
[----:B------:R-:W-:Y:S01]  /*0360*/  UMOV UR9, 0x400 ;  /* 0x0000040000097882 */ /* 0x000fe20000000000 */
[--C-:B------:R-:W-:Y:S01]  /*0370*/  SHF.R.U32.HI R79, RZ, 0x5, R110.reuse ;  /* 0x00000005ff4f7819 */ /* 0x100fe2000001166e */
[----:B------:R-:W-:Y:S01]  /*0380*/  UMOV UR6, 0x1 ;  /* 0x0000000100067882 */ /* 0x000fe20000000000 */
[----:B------:R-:W-:Y:S01]  /*0390*/  SHF.R.U32.HI R121, RZ, 0x6, R110 ;  /* 0x00000006ff797819 */ /* 0x000fe2000001166e */
[----:B------:R-:W4:Y:S01]  /*03a0*/  LDCU.128 UR12, c[0x0][0x380] ;  /* 0x00007000ff0c77ac */ /* 0x000f220008000c00 */
[----:B------:R-:W5:Y:S01]  /*03b0*/  S2UR UR4, SR_CgaCtaId ;  /* 0x00000000000479c3 */ /* 0x000f620000008800 */
[----:B------:R-:W-:Y:S02]  /*03c0*/  LOP3.LUT R118, R110, 0xff, RZ, 0xc0, !PT ;  /* 0x000000ff6e767812 */ /* 0x000fe400078ec0ff */
[----:B------:R-:W-:-:S02]  /*03d0*/  SGXT.U32 R121, R121, 0x2 ;  /* 0x000000027979781a */ /* 0x000fc40000000000 */
[----:B------:R-:W-:Y:S02]  /*03e0*/  PRMT R124, RZ, 0x7610, R124 ;  /* 0x00007610ff7c7816 */ /* 0x000fe4000000007c */
[C---:B------:R-:W-:Y:S02]  /*03f0*/  LOP3.LUT R129, R121.reuse, 0x10, RZ, 0xfc, !PT ;  /* 0x0000001079817812 */ /* 0x040fe400078efcff */
[----:B------:R-:W-:Y:S02]  /*0400*/  PRMT R122, RZ, 0x7610, R122 ;  /* 0x00007610ff7a7816 */ /* 0x000fe4000000007a */
[----:B------:R-:W-:Y:S01]  /*0410*/  LOP3.LUT R131, R121, 0x18, RZ, 0xfc, !PT ;  /* 0x0000001879837812 */ /* 0x000fe200078efcff */
[----:B-12---:R-:W-:Y:S01]  /*0420*/  VIADD R0, R29, 0x7f ;  /* 0x0000007f1d007836 */ /* 0x006fe20000000000 */
[----:B------:R-:W-:-:S04]  /*0430*/  IABS R11, R28 ;  /* 0x0000001c000b7213 */ /* 0x000fc80000000000 */
[----:B------:R-:W-:Y:S01]  /*0440*/  SHF.R.S32.HI R3, RZ, 0x1f, R0 ;  /* 0x0000001fff037819 */ /* 0x000fe20000011400 */
[----:B-----5:R-:W-:-:S03]  /*0450*/  ULEA UR9, UR4, UR9, 0x18 ;  /* 0x0000000904097291 */ /* 0x020fc6000f8ec0ff */
[----:B------:R-:W-:Y:S02]  /*0460*/  LEA.HI R3, R3, R0, RZ, 0x7 ;  /* 0x0000000003037211 */ /* 0x000fe400078f38ff */
[----:B---3--:R-:W-:Y:S01]  /*0470*/  IABS R8, R5 ;  /* 0x0000000500087213 */ /* 0x008fe20000000000 */
[----:B------:R-:W-:Y:S01]  /*0480*/  UIADD3 UR11, UPT, UPT, UR9, 0xc000, URZ ;  /* 0x0000c000090b7890 */ /* 0x000fe2000fffe0ff */
[----:B------:R-:W-:-:S05]  /*0490*/  SHF.R.S32.HI R3, RZ, 0x7, R3 ;  /* 0x00000007ff037819 */ /* 0x000fca0000011403 */
[----:B------:R-:W-:-:S05]  /*04a0*/  IMAD.SHL.U32 R4, R3, 0x8, RZ ;  /* 0x0000000803047824 */ /* 0x000fca00078e00ff */
[-C--:B------:R-:W-:Y:S02]  /*04b0*/  IABS R7, R4.reuse ;  /* 0x0000000400077213 */ /* 0x080fe40000000000 */
[----:B------:R-:W-:Y:S02]  /*04c0*/  IABS R10, R4 ;  /* 0x00000004000a7213 */ /* 0x000fe40000000000 */
[----:B------:R-:W1:Y:S08]  /*04d0*/  I2F.RP R0, R7 ;  /* 0x0000000700007306 */ /* 0x000e700000209400 */
[----:B-1----:R-:W1:Y:S02]  /*04e0*/  MUFU.RCP R0, R0 ;  /* 0x0000000000007308 */ /* 0x002e640000001000 */
[----:B-1----:R-:W-:-:S02]  /*04f0*/  VIADD R2, R0, 0xffffffe ;  /* 0x0ffffffe00027836 */ /* 0x002fc40000000000 */
[----:B------:R-:W-:-:S04]  /*0500*/  IMAD.MOV R0, RZ, RZ, -R10 ;  /* 0x000000ffff007224 */ /* 0x000fc800078e0a0a */
[----:B------:R1:W2:Y:S02]  /*0510*/  F2I.FTZ.U32.TRUNC.NTZ R3, R2 ;  /* 0x0000000200037305 */ /* 0x0002a4000021f000 */
[----:B-1----:R-:W-:Y:S02]  /*0520*/  IMAD.MOV.U32 R2, RZ, RZ, RZ ;  /* 0x000000ffff027224 */ /* 0x002fe400078e00ff */
[----:B--2---:R-:W-:-:S04]  /*0530*/  IMAD.MOV R6, RZ, RZ, -R3 ;  /* 0x000000ffff067224 */ /* 0x004fc800078e0a03 */
[----:B------:R-:W-:Y:S02]  /*0540*/  IMAD R9, R6, R7, RZ ;  /* 0x0000000706097224 */ /* 0x000fe400078e02ff */
[----:B------:R-:W-:Y:S02]  /*0550*/  IMAD.MOV.U32 R6, RZ, RZ, R8 ;  /* 0x000000ffff067224 */ /* 0x000fe400078e0008 */
[----:B------:R-:W-:-:S06]  /*0560*/  IMAD.HI.U32 R3, R3, R9, R2 ;  /* 0x0000000903037227 */ /* 0x000fcc00078e0002 */
[----:B------:R-:W-:-:S04]  /*0570*/  IMAD.HI.U32 R3, R3, R6, RZ ;  /* 0x0000000603037227 */ /* 0x000fc800078e00ff */
[----:B------:R-:W-:Y:S01]  /*0580*/  IMAD R0, R3, R0, R6 ;  /* 0x0000000003007224 */ /* 0x000fe200078e0206 */
[----:B------:R-:W-:Y:S04]  /*0590*/  BAR.SYNC.DEFER_BLOCKING 0x0 ;  /* 0x0000000000007b1d */ /* 0x000fe80000010000 */
[----:B------:R-:W-:-:S13]  /*05a0*/  ISETP.GT.U32.AND P2, PT, R7, R0, PT ;  /* 0x000000000700720c */ /* 0x000fda0003f44070 */
[----:B------:R-:W-:Y:S02]  /*05b0*/  @!P2 IMAD.IADD R0, R0, 0x1, -R7 ;  /* 0x000000010000a824 */ /* 0x000fe400078e0a07 */
[----:B------:R-:W-:Y:S01]  /*05c0*/  @!P2 VIADD R3, R3, 0x1 ;  /* 0x000000010303a836 */ /* 0x000fe20000000000 */
[----:B------:R-:W-:Y:S02]  /*05d0*/  ISETP.NE.AND P2, PT, R4, RZ, PT ;  /* 0x000000ff0400720c */ /* 0x000fe40003f45270 */
[----:B------:R-:W-:Y:S02]  /*05e0*/  ISETP.GE.U32.AND P0, PT, R0, R7, PT ;  /* 0x000000070000720c */ /* 0x000fe40003f06070 */
[----:B------:R-:W-:-:S04]  /*05f0*/  LOP3.LUT R0, R5, R4, RZ, 0x3c, !PT ;  /* 0x0000000405007212 */ /* 0x000fc800078e3cff */
[----:B------:R-:W-:Y:S01]  /*0600*/  ISETP.GE.AND P3, PT, R0, RZ, PT ;  /* 0x000000ff0000720c */ /* 0x000fe20003f66270 */
[----:B------:R-:W-:-:S06]  /*0610*/  VIADD R0, R28, 0x3f ;  /* 0x0000003f1c007836 */ /* 0x000fcc0000000000 */
[----:B------:R-:W-:-:S04]  /*0620*/  @P0 VIADD R3, R3, 0x1 ;  /* 0x0000000103030836 */ /* 0x000fc80000000000 */
[----:B------:R-:W-:Y:S01]  /*0630*/  IMAD.MOV.U32 R2, RZ, RZ, R3 ;  /* 0x000000ffff027224 */ /* 0x000fe200078e0003 */
[----:B------:R-:W-:-:S03]  /*0640*/  SHF.R.S32.HI R3, RZ, 0x1f, R0 ;  /* 0x0000001fff037819 */ /* 0x000fc60000011400 */
[----:B------:R-:W-:Y:S01]  /*0650*/  @!P3 IMAD.MOV R2, RZ, RZ, -R2 ;  /* 0x000000ffff02b224 */ /* 0x000fe200078e0a02 */
[----:B------:R-:W-:Y:S02]  /*0660*/  @!P2 LOP3.LUT R2, RZ, R4, RZ, 0x33, !PT ;  /* 0x00000004ff02a212 */ /* 0x000fe400078e33ff */
[----:B------:R-:W-:-:S03]  /*0670*/  LEA.HI R3, R3, R0, RZ, 0x6 ;  /* 0x0000000003037211 */ /* 0x000fc600078f30ff */
[----:B------:R-:W-:Y:S02]  /*0680*/  IMAD.SHL.U32 R6, R2, 0x8, RZ ;  /* 0x0000000802067824 */ /* 0x000fe400078e00ff */
[----:B------:R-:W-:-:S03]  /*0690*/  IMAD.MOV R2, RZ, RZ, -R2 ;  /* 0x000000ffff027224 */ /* 0x000fc600078e0a02 */
[----:B------:R-:W-:Y:S01]  /*06a0*/  LEA.HI.SX32 R3, R3, -R6, 0x1a ;  /* 0x8000000603037211 */ /* 0x000fe200078fd2ff */
[----:B------:R-:W-:-:S03]  /*06b0*/  IMAD R10, R4, R2, R5 ;  /* 0x00000002040a7224 */ /* 0x000fc600078e0205 */
[----:B------:R-:W-:Y:S02]  /*06c0*/  VIMNMX R13, PT, PT, R3, 0x8, PT ;  /* 0x00000008030d7848 */ /* 0x000fe40003fe0100 */
[----:B------:R-:W-:Y:S02]  /*06d0*/  IABS R9, R10 ;  /* 0x0000000a00097213 */ /* 0x000fe40000000000 */
[-C--:B------:R-:W-:Y:S02]  /*06e0*/  IABS R7, R13.reuse ;  /* 0x0000000d00077213 */ /* 0x080fe40000000000 */
[----:B------:R-:W-:Y:S02]  /*06f0*/  IABS R4, R13 ;  /* 0x0000000d00047213 */ /* 0x000fe40000000000 */
[----:B------:R-:W1:Y:S08]  /*0700*/  I2F.RP R0, R7 ;  /* 0x0000000700007306 */ /* 0x000e700000209400 */
[----:B-1----:R-:W1:Y:S02]  /*0710*/  MUFU.RCP R0, R0 ;  /* 0x0000000000007308 */ /* 0x002e640000001000 */
[----:B-1----:R-:W-:-:S02]  /*0720*/  VIADD R3, R0, 0xffffffe ;  /* 0x0ffffffe00037836 */ /* 0x002fc40000000000 */
[----:B------:R-:W-:Y:S01]  /*0730*/  IMAD.MOV R0, RZ, RZ, -R4 ;  /* 0x000000ffff007224 */ /* 0x000fe200078e0a04 */
[----:B------:R-:W-:-:S03]  /*0740*/  IABS R4, R29 ;  /* 0x0000001d00047213 */ /* 0x000fc60000000000 */
[----:B------:R-:W1:Y:S02]  /*0750*/  F2I.FTZ.U32.TRUNC.NTZ R3, R3 ;  /* 0x0000000300037305 */ /* 0x000e64000021f000 */
[----:B-1----:R-:W-:-:S04]  /*0760*/  IMAD.MOV R8, RZ, RZ, -R3 ;  /* 0x000000ffff087224 */ /* 0x002fc800078e0a03 */
[----:B------:R-:W-:Y:S02]  /*0770*/  IMAD.MOV.U32 R2, RZ, RZ, R8 ;  /* 0x000000ffff027224 */ /* 0x000fe400078e0008 */
[----:B------:R-:W1:Y:S02]  /*0780*/  I2F.RP R8, R4 ;  /* 0x0000000400087306 */ /* 0x000e640000209400 */
[----:B------:R-:W-:Y:S02]  /*0790*/  IMAD R5, R2, R7, RZ ;  /* 0x0000000702057224 */ /* 0x000fe400078e02ff */
[----:B------:R-:W-:-:S04]  /*07a0*/  IMAD.MOV.U32 R2, RZ, RZ, RZ ;  /* 0x000000ffff027224 */ /* 0x000fc800078e00ff */
[----:B------:R-:W-:Y:S02]  /*07b0*/  IMAD.HI.U32 R2, R3, R5, R2 ;  /* 0x0000000503027227 */ /* 0x000fe400078e0002 */
[----:B------:R-:W2:Y:S04]  /*07c0*/  I2F.RP R3, R11 ;  /* 0x0000000b00037306 */ /* 0x000ea80000209400 */
[----:B------:R-:W-:-:S04]  /*07d0*/  IMAD.HI.U32 R2, R2, R9, RZ ;  /* 0x0000000902027227 */ /* 0x000fc800078e00ff */
[----:B------:R-:W-:Y:S01]  /*07e0*/  IMAD R0, R2, R0, R9 ;  /* 0x0000000002007224 */ /* 0x000fe200078e0209 */
[----:B-1----:R-:W-:Y:S01]  /*07f0*/  MUFU.RCP R8, R8 ;  /* 0x0000000800087308 */ /* 0x002fe20000001000 */
[----:B------:R-:W1:Y:S01]  /*0800*/  LDS R9, [UR9] ;  /* 0x00000009ff097984 */ /* 0x000e620008000800 */
[----:B------:R-:W-:Y:S02]  /*0810*/  BAR.SYNC.DEFER_BLOCKING 0x0 ;  /* 0x0000000000007b1d */ /* 0x000fe40000010000 */
[----:B------:R-:W-:-:S04]  /*0820*/  ISETP.GT.U32.AND P2, PT, R7, R0, PT ;  /* 0x000000000700720c */ /* 0x000fc80003f44070 */
[----:B--2---:R-:W2:Y:S09]  /*0830*/  MUFU.RCP R3, R3 ;  /* 0x0000000300037308 */ /* 0x004eb20000001000 */
[----:B------:R-:W-:Y:S02]  /*0840*/  @!P2 IMAD.IADD R0, R0, 0x1, -R7 ;  /* 0x000000010000a824 */ /* 0x000fe400078e0a07 */
[----:B------:R-:W-:Y:S01]  /*0850*/  @!P2 VIADD R2, R2, 0x1 ;  /* 0x000000010202a836 */ /* 0x000fe20000000000 */
[----:B------:R-:W-:-:S02]  /*0860*/  ISETP.NE.AND P2, PT, R13, RZ, PT ;  /* 0x000000ff0d00720c */ /* 0x000fc40003f45270 */
[----:B------:R-:W-:Y:S02]  /*0870*/  ISETP.GE.U32.AND P0, PT, R0, R7, PT ;  /* 0x000000070000720c */ /* 0x000fe40003f06070 */
[----:B------:R-:W-:Y:S01]  /*0880*/  LOP3.LUT R0, R10, R13, RZ, 0x3c, !PT ;  /* 0x0000000d0a007212 */ /* 0x000fe200078e3cff */
[----:B--2---:R-:W-:-:S03]  /*0890*/  VIADD R5, R3, 0xffffffe ;  /* 0x0ffffffe03057836 */ /* 0x004fc60000000000 */
[----:B------:R-:W-:Y:S01]  /*08a0*/  ISETP.GE.AND P3, PT, R0, RZ, PT ;  /* 0x000000ff0000720c */ /* 0x000fe20003f66270 */
[----:B------:R-:W2:Y:S06]  /*08b0*/  F2I.FTZ.U32.TRUNC.NTZ R3, R5 ;  /* 0x0000000500037305 */ /* 0x000eac000021f000 */
[----:B------:R-:W-:-:S04]  /*08c0*/  @P0 VIADD R2, R2, 0x1 ;  /* 0x0000000102020836 */ /* 0x000fc80000000000 */
[----:B------:R-:W-:Y:S01]  /*08d0*/  IMAD.MOV.U32 R18, RZ, RZ, R2 ;  /* 0x000000ffff127224 */ /* 0x000fe200078e0002 */
[----:B-1----:R-:W-:-:S03]  /*08e0*/  R2UR UR8, R9 ;  /* 0x00000000090872ca */ /* 0x002fc600000e0000 */
[----:B------:R-:W-:Y:S01]  /*08f0*/  @!P3 IMAD.MOV R18, RZ, RZ, -R18 ;  /* 0x000000ffff12b224 */ /* 0x000fe200078e0a12 */
[----:B------:R-:W-:Y:S01]  /*0900*/  @!P2 LOP3.LUT R18, RZ, R13, RZ, 0x33, !PT ;  /* 0x0000000dff12a212 */ /* 0x000fe200078e33ff */
[----:B--2---:R-:W-:-:S04]  /*0910*/  IMAD.MOV R2, RZ, RZ, -R3 ;  /* 0x000000ffff027224 */ /* 0x004fc800078e0a03 */
[----:B------:R-:W-:Y:S02]  /*0920*/  IMAD.MOV R0, RZ, RZ, -R18 ;  /* 0x000000ffff007224 */ /* 0x000fe400078e0a12 */
[----:B------:R-:W-:Y:S02]  /*0930*/  IMAD R5, R2, R11, RZ ;  /* 0x0000000b02057224 */ /* 0x000fe400078e02ff */
[----:B------:R-:W-:Y:S02]  /*0940*/  IMAD R0, R13, R0, R10 ;  /* 0x000000000d007224 */ /* 0x000fe400078e020a */
[----:B------:R-:W-:Y:S01]  /*0950*/  IMAD.MOV.U32 R2, RZ, RZ, RZ ;  /* 0x000000ffff027224 */ /* 0x000fe200078e00ff */
[----:B------:R-:W1:Y:S01]  /*0960*/  LDC.64 R12, c[0x0][0x3a8] ;  /* 0x0000ea00ff0c7b82 */ /* 0x000e620000000a00 */
[----:B------:R-:W-:Y:S02]  /*0970*/  IMAD.IADD R0, R6, 0x1, R0 ;  /* 0x0000000106007824 */ /* 0x000fe400078e0200 */
[----:B------:R-:W-:-:S02]  /*0980*/  VIADD R6, R8, 0xffffffe ;  /* 0x0ffffffe08067836 */ /* 0x000fc40000000000 */
[----:B------:R-:W-:Y:S02]  /*0990*/  IMAD R109, R0, 0x40, R119 ;  /* 0x00000040006d7824 */ /* 0x000fe400078e0277 */
[----:B------:R-:W-:Y:S01]  /*09a0*/  IMAD.HI.U32 R2, R3, R5, R2 ;  /* 0x0000000503027227 */ /* 0x000fe200078e0002 */
[----:B------:R2:W3:Y:S02]  /*09b0*/  F2I.FTZ.U32.TRUNC.NTZ R7, R6 ;  /* 0x0000000600077305 */ /* 0x0004e4000021f000 */
[----:B------:R-:W-:Y:S01]  /*09c0*/  IABS R8, R109 ;  /* 0x0000006d00087213 */ /* 0x000fe20000000000 */
[----:B------:R-:W-:Y:S01]  /*09d0*/  IMAD.SHL.U32 R18, R18, 0x80, RZ ;  /* 0x0000008012127824 */ /* 0x000fe200078e00ff */
[----:B------:R-:W-:Y:S01]  /*09e0*/  ISETP.GE.AND P2, PT, R109, RZ, PT ;  /* 0x000000ff6d00720c */ /* 0x000fe20003f46270 */
[----:B------:R-:W-:Y:S02]  /*09f0*/  IMAD.SHL.U32 R0, R79, 0x200000, RZ ;  /* 0x002000004f007824 */ /* 0x000fe400078e00ff */
[----:B------:R-:W-:Y:S01]  /*0a00*/  IMAD.HI.U32 R2, R2, R8, RZ ;  /* 0x0000000802027227 */ /* 0x000fe200078e00ff */
[----:B------:R-:W-:-:S02]  /*0a10*/  LOP3.LUT R107, R18, 0x8, R121, 0xfe, !PT ;  /* 0x00000008126b7812 */ /* 0x000fc400078efe79 */
[--C-:B------:R-:W-:Y:S01]  /*0a20*/  LOP3.LUT R106, R18, 0xc, R121.reuse, 0xfe, !PT ;  /* 0x0000000c126a7812 */ /* 0x100fe200078efe79 */
[----:B------:R-:W-:Y:S01]  /*0a30*/  IMAD.MOV R2, RZ, RZ, -R2 ;  /* 0x000000ffff027224 */ /* 0x000fe200078e0a02 */
[----:B------:R-:W-:Y:S01]  /*0a40*/  LOP3.LUT R0, R0, 0x600000, RZ, 0xc0, !PT ;  /* 0x0060000000007812 */ /* 0x000fe200078ec0ff */
[----:B--2---:R-:W-:Y:S01]  /*0a50*/  IMAD.MOV.U32 R6, RZ, RZ, RZ ;  /* 0x000000ffff067224 */ /* 0x004fe200078e00ff */
[----:B------:R-:W-:Y:S01]  /*0a60*/  LOP3.LUT R108, R18, 0x4, R121, 0xfe, !PT ;  /* 0x00000004126c7812 */ /* 0x000fe200078efe79 */
[C---:B------:R-:W-:Y:S01]  /*0a70*/  IMAD R8, R11.reuse, R2, R8 ;  /* 0x000000020b087224 */ /* 0x040fe200078e0208 */
[----:B------:R-:W-:Y:S01]  /*0a80*/  IABS R33, R107 ;  /* 0x0000006b00217213 */ /* 0x000fe20000000000 */
[--C-:B---3--:R-:W-:Y:S01]  /*0a90*/  IMAD.MOV R5, RZ, RZ, -R7.reuse ;  /* 0x000000ffff057224 */ /* 0x108fe200078e0a07 */
[----:B------:R-:W-:Y:S02]  /*0aa0*/  IABS R35, R106 ;  /* 0x0000006a00237213 */ /* 0x000fe40000000000 */
[----:B------:R-:W-:Y:S01]  /*0ab0*/  ISETP.GT.U32.AND P0, PT, R11, R8, PT ;  /* 0x000000080b00720c */ /* 0x000fe20003f04070 */
[----:B------:R-:W-:Y:S01]  /*0ac0*/  IMAD R5, R5, R4, RZ ;  /* 0x0000000405057224 */ /* 0x000fe200078e02ff */
[----:B------:R-:W-:Y:S01]  /*0ad0*/  R2UR UR5, R0 ;  /* 0x00000000000572ca */ /* 0x000fe200000e0000 */
[----:B------:R-:W-:Y:S01]  /*0ae0*/  IMAD.SHL.U32 R0, R79, 0x10, RZ ;  /* 0x000000104f007824 */ /* 0x000fe200078e00ff */
[----:B------:R-:W-:Y:S01]  /*0af0*/  IABS R31, R108 ;  /* 0x0000006c001f7213 */ /* 0x000fe20000000000 */
[----:B------:R-:W-:Y:S01]  /*0b00*/  IMAD.HI.U32 R5, R7, R5, R6 ;  /* 0x0000000507057227 */ /* 0x000fe200078e0006 */
[----:B------:R-:W-:-:S02]  /*0b10*/  LOP3.LUT R102, R18, 0x1c, R121, 0xfe, !PT ;  /* 0x0000001c12667812 */ /* 0x000fc400078efe79 */
[----:B------:R-:W-:Y:S02]  /*0b20*/  LOP3.LUT R7, R0, 0x40, RZ, 0xc0, !PT ;  /* 0x0000004000077812 */ /* 0x000fe400078ec0ff */
[----:B------:R-:W-:Y:S01]  /*0b30*/  IABS R43, R102 ;  /* 0x00000066002b7213 */ /* 0x000fe20000000000 */
[C---:B------:R-:W-:Y:S01]  /*0b40*/  IMAD.HI.U32 R2, R5.reuse, R33, RZ ;  /* 0x0000002105027227 */ /* 0x040fe200078e00ff */
[C-C-:B------:R-:W-:Y:S02]  /*0b50*/  LOP3.LUT R105, R18.reuse, 0x10, R121.reuse, 0xfe, !PT ;  /* 0x0000001012697812 */ /* 0x140fe400078efe79 */
[----:B------:R-:W-:Y:S01]  /*0b60*/  LOP3.LUT R104, R18, 0x14, R121, 0xfe, !PT ;  /* 0x0000001412687812 */ /* 0x000fe200078efe79 */
[----:B------:R-:W-:Y:S01]  /*0b70*/  @!P0 IMAD.IADD R8, R8, 0x1, -R11 ;  /* 0x0000000108088824 */ /* 0x000fe200078e0a0b */
[----:B------:R-:W-:Y:S01]  /*0b80*/  IABS R37, R105 ;  /* 0x0000006900257213 */ /* 0x000fe20000000000 */
[----:B------:R-:W-:Y:S01]  /*0b90*/  IMAD.HI.U32 R3, R5, R35, RZ ;  /* 0x0000002305037227 */ /* 0x000fe200078e00ff */
[----:B------:R-:W-:-:S02]  /*0ba0*/  LOP3.LUT R103, R18, 0x18, R121, 0xfe, !PT ;  /* 0x0000001812677812 */ /* 0x000fc400078efe79 */
[----:B------:R-:W-:Y:S01]  /*0bb0*/  ISETP.GT.U32.AND P0, PT, R11, R8, PT ;  /* 0x000000080b00720c */ /* 0x000fe20003f04070 */
[----:B------:R-:W-:Y:S01]  /*0bc0*/  IMAD.HI.U32 R0, R5, R31, RZ ;  /* 0x0000001f05007227 */ /* 0x000fe200078e00ff */
[----:B------:R-:W-:Y:S02]  /*0bd0*/  R2UR UR10, R7 ;  /* 0x00000000070a72ca */ /* 0x000fe400000e0000 */
[----:B------:R-:W-:Y:S01]  /*0be0*/  IABS R39, R104 ;  /* 0x0000006800277213 */ /* 0x000fe20000000000 */
[----:B------:R-:W-:Y:S01]  /*0bf0*/  IMAD.MOV R2, RZ, RZ, -R2 ;  /* 0x000000ffff027224 */ /* 0x000fe200078e0a02 */
[----:B------:R-:W-:Y:S01]  /*0c00*/  IABS R41, R103 ;  /* 0x0000006700297213 */ /* 0x000fe20000000000 */
[----:B------:R-:W-:Y:S02]  /*0c10*/  IMAD.MOV R3, RZ, RZ, -R3 ;  /* 0x000000ffff037224 */ /* 0x000fe400078e0a03 */
[----:B------:R-:W-:Y:S02]  /*0c20*/  IMAD.MOV R0, RZ, RZ, -R0 ;  /* 0x000000ffff007224 */ /* 0x000fe400078e0a00 */
[----:B------:R-:W-:-:S02]  /*0c30*/  IMAD R33, R4, R2, R33 ;  /* 0x0000000204217224 */ /* 0x000fc400078e0221 */
[C---:B------:R-:W-:Y:S02]  /*0c40*/  IMAD R35, R4.reuse, R3, R35 ;  /* 0x0000000304237224 */ /* 0x040fe400078e0223 */
[----:B------:R-:W2:Y:S01]  /*0c50*/  LDC.64 R2, c[0x0][0x3a0] ;  /* 0x0000e800ff027b82 */ /* 0x000ea20000000a00 */
[----:B------:R-:W-:Y:S01]  /*0c60*/  IMAD R31, R4, R0, R31 ;  /* 0x00000000041f7224 */ /* 0x000fe200078e021f */
[----:B------:R-:W-:Y:S01]  /*0c70*/  LOP3.LUT R0, R18, 0x20, R121, 0xfe, !PT ;  /* 0x0000002012007812 */ /* 0x000fe200078efe79 */
[----:B------:R-:W-:Y:S01]  /*0c80*/  @!P0 IMAD.IADD R8, R8, 0x1, -R11 ;  /* 0x0000000108088824 */ /* 0x000fe200078e0a0b */
[----:B------:R-:W-:Y:S01]  /*0c90*/  ISETP.NE.AND P0, PT, R28, RZ, PT ;  /* 0x000000ff1c00720c */ /* 0x000fe20003f05270 */
[----:B------:R-:W-:Y:S01]  /*0ca0*/  IMAD.HI.U32 R6, R5, R37, RZ ;  /* 0x0000002505067227 */ /* 0x000fe200078e00ff */
[----:B------:R-:W-:Y:S01]  /*0cb0*/  IABS R45, R0 ;  /* 0x00000000002d7213 */ /* 0x000fe20000000000 */
[----:B------:R-:W-:Y:S02]  /*0cc0*/  UIADD3 UR10, UPT, UPT, UR10, UR5, UR8 ;  /* 0x000000050a0a7290 */ /* 0x000fe4000fffe008 */
[----:B------:R-:W-:-:S02]  /*0cd0*/  IMAD.MOV.U32 R10, RZ, RZ, R8 ;  /* 0x000000ffff0a7224 */ /* 0x000fc400078e0008 */
[----:B------:R-:W-:-:S04]  /*0ce0*/  IMAD.HI.U32 R8, R5, R43, RZ ;  /* 0x0000002b05087227 */ /* 0x000fc800078e00ff */
[----:B------:R-:W-:-:S04]  /*0cf0*/  IMAD.HI.U32 R9, R5, R45, RZ ;  /* 0x0000002d05097227 */ /* 0x000fc800078e00ff */
[----:B------:R-:W-:Y:S02]  /*0d00*/  IMAD.MOV R8, RZ, RZ, -R8 ;  /* 0x000000ffff087224 */ /* 0x000fe400078e0a08 */
[----:B------:R-:W-:Y:S02]  /*0d10*/  IMAD.MOV R9, RZ, RZ, -R9 ;  /* 0x000000ffff097224 */ /* 0x000fe400078e0a09 */
[----:B------:R-:W-:Y:S02]  /*0d20*/  IMAD R43, R4, R8, R43 ;  /* 0x00000008042b7224 */ /* 0x000fe400078e022b */
[----:B-1----:R-:W-:Y:S02]  /*0d30*/  IMAD R8, R121, R12, RZ ;  /* 0x0000000c79087224 */ /* 0x002fe400078e02ff */
[----:B------:R-:W-:Y:S01]  /*0d40*/  @!P2 IMAD.MOV R10, RZ, RZ, -R10 ;  /* 0x000000ffff0aa224 */ /* 0x000fe200078e0a0a */
[----:B------:R-:W-:Y:S01]  /*0d50*/  @!P0 LOP3.LUT R10, RZ, R28, RZ, 0x33, !PT ;  /* 0x0000001cff0a8212 */ /* 0x000fe200078e33ff */
[----:B------:R-:W-:Y:S01]  /*0d60*/  IMAD.MOV R6, RZ, RZ, -R6 ;  /* 0x000000ffff067224 */ /* 0x000fe200078e0a06 */
[----:B------:R-:W-:Y:S01]  /*0d70*/  ISETP.NE.U32.AND P2, PT, R118, RZ, PT ;  /* 0x000000ff7600720c */ /* 0x000fe20003f45070 */
[----:B------:R-:W-:-:S02]  /*0d80*/  IMAD R45, R4, R9, R45 ;  /* 0x00000009042d7224 */ /* 0x000fc400078e022d */
[----:B------:R-:W-:Y:S02]  /*0d90*/  IMAD R9, R12, 0x4, R8 ;  /* 0x000000040c097824 */ /* 0x000fe400078e0208 */
[----:B------:R-:W-:Y:S02]  /*0da0*/  IMAD R37, R4, R6, R37 ;  /* 0x0000000604257224 */ /* 0x000fe400078e0225 */
[----:B--2---:R-:W-:Y:S02]  /*0db0*/  IMAD R83, R10, R3, RZ ;  /* 0x000000030a537224 */ /* 0x004fe400078e02ff */
[----:B------:R-:W-:Y:S02]  /*0dc0*/  VIADD R120, R2, 0x3f ;  /* 0x0000003f02787836 */ /* 0x000fe40000000000 */
[----:B------:R-:W-:-:S03]  /*0dd0*/  IMAD.HI.U32 R6, R5, R39, RZ ;  /* 0x0000002705067227 */ /* 0x000fc600078e00ff */
[----:B------:R-:W-:Y:S01]  /*0de0*/  ISETP.GT.AND P0, PT, R120, 0x3f, PT ;  /* 0x0000003f7800780c */ /* 0x000fe20003f04270 */
[----:B------:R-:W-:-:S03]  /*0df0*/  IMAD.HI.U32 R7, R5, R41, RZ ;  /* 0x0000002905077227 */ /* 0x000fc600078e00ff */
[----:B------:R-:W-:Y:S01]  /*0e00*/  ISETP.LT.AND P3, PT, R129, R2, P0 ;  /* 0x000000028100720c */ /* 0x000fe20000761270 */
[C---:B------:R-:W-:Y:S02]  /*0e10*/  IMAD R10, R12.reuse, 0x4, R9 ;  /* 0x000000040c0a7824 */ /* 0x040fe400078e0209 */
[----:B------:R-:W-:Y:S02]  /*0e20*/  IMAD.MOV R6, RZ, RZ, -R6 ;  /* 0x000000ffff067224 */ /* 0x000fe400078e0a06 */
[----:B------:R-:W-:Y:S02]  /*0e30*/  IMAD.MOV R7, RZ, RZ, -R7 ;  /* 0x000000ffff077224 */ /* 0x000fe400078e0a07 */
[----:B------:R-:W-:Y:S02]  /*0e40*/  IMAD R11, R12, 0x4, R10 ;  /* 0x000000040c0b7824 */ /* 0x000fe400078e020a */
[C---:B------:R-:W-:Y:S02]  /*0e50*/  IMAD R39, R4.reuse, R6, R39 ;  /* 0x0000000604277224 */ /* 0x040fe400078e0227 */
[----:B------:R-:W-:-:S02]  /*0e60*/  IMAD R41, R4, R7, R41 ;  /* 0x0000000704297224 */ /* 0x000fc400078e0229 */
[----:B------:R-:W-:Y:S01]  /*0e70*/  IMAD R87, R12, 0x4, R11 ;  /* 0x000000040c577824 */ /* 0x000fe200078e020b */
[----:B----4-:R-:W-:Y:S06]  /*0e80*/  @P1 BRA `(.L_x_5) ;  /* 0x0000000000181947 */ /* 0x010fec0003800000 */
[----:B------:R-:W-:Y:S01]  /*0e90*/  ELECT P4, URZ, PT ;  /* 0x0000000000ff782f */ /* 0x000fe20003880000 */
[----:B------:R-:W-:Y:S01]  /*0ea0*/  IMAD.MOV.U32 R3, RZ, RZ, 0x1 ;  /* 0x00000001ff037424 */ /* 0x000fe200078e00ff */
[----:B------:R-:W-:Y:S01]  /*0eb0*/  UMOV UR5, 0x40 ;  /* 0x0000004000057882 */ /* 0x000fe20000000000 */
[----:B------:R-:W-:Y:S01]  /*0ec0*/  UVIRTCOUNT.DEALLOC.SMPOOL 0x80 ;  /* 0x000000800000784c */ /* 0x000fe20000000000 */
[----:B------:R-:W-:-:S09]  /*0ed0*/  ULEA UR5, UR4, UR5, 0x18 ;  /* 0x0000000504057291 */ /* 0x000fd2000f8ec0ff */
[----:B------:R1:W-:Y:S03]  /*0ee0*/  @P4 STS.U8 [UR5], R3 ;  /* 0x00000003ff004988 */ /* 0x0003e60008000005 */
.L_x_5:
[----:B------:R-:W-:Y:S01]  /*0ef0*/  STTM.16dp32bit_t0_t15.x32 tmem[UR10], RZ ;  /* 0x000000ff000079ed */ /* 0x000fe20008a8000a */
[----:B------:R-:W-:Y:S01]  /*0f00*/  STTM.16dp32bit_t16_t31.x32 tmem[UR10+0x20], RZ ;  /* 0x000020ff000079ed */ /* 0x000fe20008aa000a */
[----:B------:R-:W2:Y:S02]  /*0f10*/  FENCE.VIEW.ASYNC.T ;  /* 0x00000000000073c6 */ /* 0x000ea40000000200 */
[----:B--2---:R-:W-:Y:S01]  /*0f20*/  VOTEU.ALL UP0, P2 ;  /* 0x0000000000ff7886 */ /* 0x004fe20001000000 */
[C---:B------:R-:W-:Y:S01]  /*0f30*/  IMAD R82, R12.reuse, 0x4, R87 ;  /* 0x000000040c527824 */ /* 0x040fe200078e0257 */
[----:B------:R-:W-:Y:S01]  /*0f40*/  VOTEU.ALL UP1, P2 ;  /* 0x0000000000ff7886 */ /* 0x000fe20001020000 */
[----:B------:R-:W-:Y:S01]  /*0f50*/  IMAD.SHL.U32 R81, R83, 0x2, RZ ;  /* 0x0000000253517824 */ /* 0x000fe200078e00ff */
[----:B------:R-:W-:Y:S01]  /*0f60*/  ISETP.LT.AND P4, PT, R131, R2, P0 ;  /* 0x000000028300720c */ /* 0x000fe20000781270 */
[----:B------:R-:W-:Y:S01]  /*0f70*/  IMAD R85, R12, 0x4, R82 ;  /* 0x000000040c557824 */ /* 0x000fe200078e0252 */
[----:B------:R-:W-:-:S04]  /*0f80*/  @!UP0 UIADD3 UR4, UPT, UPT, -UR6, 0x100000, URZ ;  /* 0x0010000006048890 */ /* 0x000fc8000fffe1ff */
[----:B------:R-:W-:Y:S02]  /*0f90*/  @!UP0 USHF.L.U32 UR5, UR4, 0xb, URZ ;  /* 0x0000000b04058899 */ /* 0x000fe400080006ff */
[----:B------:R-:W-:Y:S01]  /*0fa0*/  @!UP0 USHF.L.U32 UR4, UR4, 0x1, URZ ;  /* 0x0000000104048899 */ /* 0x000fe200080006ff */
[----:B------:R-:W-:Y:S01]  /*0fb0*/  BAR.SYNC.DEFER_BLOCKING 0x0 ;  /* 0x0000000000007b1d */ /* 0x000fe20000010000 */
[----:B------:R-:W-:Y:S01]  /*0fc0*/  IADD3 R17, P5, PT, R81, UR12, RZ ;  /* 0x0000000c51117c10 */ /* 0x000fe2000ffbe0ff */
[----:B------:R-:W-:-:S03]  /*0fd0*/  IMAD R80, R12, 0x4, R85 ;  /* 0x000000040c507824 */ /* 0x000fc600078e0255 */
[----:B------:R-:W-:Y:S01]  /*0fe0*/  LEA.HI.X.SX32 R19, R83, UR13, 0x1, P5 ;  /* 0x0000000d53137c11 */ /* 0x000fe2000a8f0eff */
[C---:B------:R-:W-:Y:S01]  /*0ff0*/  IMAD R84, R12.reuse, 0x4, R80 ;  /* 0x000000040c547824 */ /* 0x040fe200078e0250 */
[-C--:B------:R-:W-:Y:S02]  /*1000*/  LEA R6, P5, R87, R17.reuse, 0x1 ;  /* 0x0000001157067211 */ /* 0x080fe400078a08ff */
[----:B------:R-:W-:Y:S01]  /*1010*/  LEA R14, P6, R85, R17, 0x1 ;  /* 0x00000011550e7211 */ /* 0x000fe200078c08ff */
[C---:B------:R-:W-:Y:S01]  /*1020*/  IMAD R78, R12.reuse, 0x4, R84 ;  /* 0x000000040c4e7824 */ /* 0x040fe200078e0254 */
[-C--:B------:R-:W-:Y:S02]  /*1030*/  LEA.HI.X.SX32 R7, R87, R19.reuse, 0x1, P5 ;  /* 0x0000001357077211 */ /* 0x080fe400028f0eff */
[----:B------:R-:W-:Y:S01]  /*1040*/  LEA.HI.X.SX32 R15, R85, R19, 0x1, P6 ;  /* 0x00000013550f7211 */ /* 0x000fe200030f0eff */
[----:B------:R-:W2:Y:S02]  /*1050*/  FENCE.VIEW.ASYNC.S ;  /* 0x00000000000073c6 */ /* 0x000ea40000000000 */
[----:B--2---:R2:W3:Y:S02]  /*1060*/  @!UP1 SYNCS.EXCH.64 URZ, [UR11], UR4 ;  /* 0x000000040bff95b2 */ /* 0x0044e40008000100 */
[----:B---3--:R-:W-:Y:S01]  /*1070*/  BAR.SYNC.DEFER_BLOCKING 0x0 ;  /* 0x0000000000007b1d */ /* 0x008fe20000010000 */
[----:B------:R-:W-:-:S04]  /*1080*/  IMAD R88, R12, 0x4, R78 ;  /* 0x000000040c587824 */ /* 0x000fc800078e024e */
[----:B------:R-:W-:Y:S01]  /*1090*/  IMAD R86, R12, 0x4, R88 ;  /* 0x000000040c567824 */ /* 0x000fe200078e0258 */
[----:B------:R-:W-:-:S03]  /*10a0*/  LOP3.LUT R133, R121, 0x20, RZ, 0xfc, !PT ;  /* 0x0000002079857812 */ /* 0x000fc600078efcff */
[C---:B------:R-:W-:Y:S01]  /*10b0*/  IMAD R22, R12.reuse, 0x4, R86 ;  /* 0x000000040c167824 */ /* 0x040fe200078e0256 */
[C---:B------:R-:W-:Y:S01]  /*10c0*/  LOP3.LUT R135, R121.reuse, 0x30, RZ, 0xfc, !PT ;  /* 0x0000003079877812 */ /* 0x040fe200078efcff */
[----:B--2---:R-:W2:Y:S01]  /*10d0*/  LDCU UR4, c[0x0][0x3b0] ;  /* 0x00007600ff0477ac */ /* 0x004ea20008000800 */
[----:B------:R-:W-:Y:S01]  /*10e0*/  LOP3.LUT R137, R121, 0x38, RZ, 0xfc, !PT ;  /* 0x0000003879897812 */ /* 0x000fe200078efcff */
[----:B------:R-:W-:Y:S01]  /*10f0*/  IMAD R16, R12, 0x4, R22 ;  /* 0x000000040c107824 */ /* 0x000fe200078e0216 */
[----:B------:R-:W-:Y:S02]  /*1100*/  ISETP.LT.AND P6, PT, R135, R2, P0 ;  /* 0x000000028700720c */ /* 0x000fe400007c1270 */
[-C--:B------:R-:W-:Y:S01]  /*1110*/  LEA R24, P5, R22, R17.reuse, 0x1 ;  /* 0x0000001116187211 */ /* 0x080fe200078a08ff */
[----:B------:R3:W4:Y:S01]  /*1120*/  @P3 LDG.E.U16 R124, desc[UR20][R6.64] ;  /* 0x00000014067c3981 */ /* 0x000722000c1e1500 */
[----:B------:R-:W-:-:S03]  /*1130*/  LEA R20, P3, R84, R17, 0x1 ;  /* 0x0000001154147211 */ /* 0x000fc600078608ff */
[----:B------:R5:W2:Y:S01]  /*1140*/  @P4 LDG.E.U16 R122, desc[UR20][R14.64] ;  /* 0x000000140e7a4981 */ /* 0x000aa2000c1e1500 */
[-C--:B------:R-:W-:Y:S02]  /*1150*/  ISETP.LT.AND P4, PT, R133, R2.reuse, P0 ;  /* 0x000000028500720c */ /* 0x080fe40000781270 */
[-C--:B------:R-:W-:Y:S02]  /*1160*/  LEA.HI.X.SX32 R21, R84, R19.reuse, 0x1, P3 ;  /* 0x0000001354157211 */ /* 0x080fe400018f0eff */
[----:B------:R-:W-:Y:S01]  /*1170*/  ISETP.LT.AND P3, PT, R137, R2, P0 ;  /* 0x000000028900720c */ /* 0x000fe20000761270 */
[----:B---3--:R-:W-:Y:S01]  /*1180*/  IMAD R6, R12, 0x4, R16 ;  /* 0x000000040c067824 */ /* 0x008fe200078e0210 */
[----:B------:R-:W-:Y:S02]  /*1190*/  PRMT R126, RZ, 0x7610, R126 ;  /* 0x00007610ff7e7816 */ /* 0x000fe4000000007e */
[----:B------:R-:W-:Y:S02]  /*11a0*/  LEA.HI.X.SX32 R25, R22, R19, 0x1, P5 ;  /* 0x0000001316197211 */ /* 0x000fe400028f0eff */
[----:B------:R-:W-:-:S02]  /*11b0*/  LEA R26, P5, R6, R17, 0x1 ;  /* 0x00000011061a7211 */ /* 0x000fc400078a08ff */
[----:B------:R-:W-:Y:S01]  /*11c0*/  LOP3.LUT R139, R121, 0x28, RZ, 0xfc, !PT ;  /* 0x00000028798b7812 */ /* 0x000fe200078efcff */
[----:B------:R3:W2:Y:S01]  /*11d0*/  @P4 LDG.E.U16 R126, desc[UR20][R20.64] ;  /* 0x00000014147e4981 */ /* 0x0006a2000c1e1500 */
[----:B------:R-:W-:Y:S02]  /*11e0*/  PRMT R128, RZ, 0x7610, R128 ;  /* 0x00007610ff807816 */ /* 0x000fe40000000080 */
[----:B------:R-:W-:Y:S02]  /*11f0*/  PRMT R130, RZ, 0x7610, R130 ;  /* 0x00007610ff827816 */ /* 0x000fe40000000082 */
[----:B------:R-:W-:Y:S02]  /*1200*/  LEA.HI.X.SX32 R27, R6, R19, 0x1, P5 ;  /* 0x00000013061b7211 */ /* 0x000fe400028f0eff */
[----:B------:R-:W-:Y:S01]  /*1210*/  ISETP.LT.AND P4, PT, R139, R2, P0 ;  /* 0x000000028b00720c */ /* 0x000fe20000781270 */
[----:B------:R-:W2:Y:S01]  /*1220*/  @P6 LDG.E.U16 R128, desc[UR20][R24.64] ;  /* 0x0000001418806981 */ /* 0x000ea2000c1e1500 */
[----:B------:R-:W-:-:S03]  /*1230*/  LEA R22, P6, R88, R17, 0x1 ;  /* 0x0000001158167211 */ /* 0x000fc600078c08ff */
[----:B------:R-:W2:Y:S01]  /*1240*/  @P3 LDG.E.U16 R130, desc[UR20][R26.64] ;  /* 0x000000141a823981 */ /* 0x000ea2000c1e1500 */
[----:B-----5:R-:W-:Y:S02]  /*1250*/  LEA R14, P3, R82, R17, 0x1 ;  /* 0x00000011520e7211 */ /* 0x020fe400078608ff */
[----:B------:R-:W-:Y:S02]  /*1260*/  LOP3.LUT R125, R121, 0x1c, RZ, 0xfc, !PT ;  /* 0x0000001c797d7812 */ /* 0x000fe400078efcff */
[----:B------:R-:W-:Y:S02]  /*1270*/  PRMT R132, RZ, 0x7610, R132 ;  /* 0x00007610ff847816 */ /* 0x000fe40000000084 */
[-C--:B------:R-:W-:Y:S02]  /*1280*/  LEA.HI.X.SX32 R23, R88, R19.reuse, 0x1, P6 ;  /* 0x0000001358177211 */ /* 0x080fe400030f0eff */
[----:B------:R-:W-:Y:S02]  /*1290*/  LEA.HI.X.SX32 R15, R82, R19, 0x1, P3 ;  /* 0x00000013520f7211 */ /* 0x000fe400018f0eff */
[----:B------:R-:W-:Y:S01]  /*12a0*/  ISETP.LT.AND P3, PT, R125, R2, P0 ;  /* 0x000000027d00720c */ /* 0x000fe20000761270 */
[----:B------:R5:W2:Y:S01]  /*12b0*/  @P4 LDG.E.U16 R132, desc[UR20][R22.64] ;  /* 0x0000001416844981 */ /* 0x000aa2000c1e1500 */
[----:B---3--:R-:W-:-:S02]  /*12c0*/  LEA R20, P4, R80, R17, 0x1 ;  /* 0x0000001150147211 */ /* 0x008fc400078808ff */
[----:B------:R-:W-:Y:S02]  /*12d0*/  LOP3.LUT R127, R121, 0x14, RZ, 0xfc, !PT ;  /* 0x00000014797f7812 */ /* 0x000fe400078efcff */
[----:B------:R-:W-:Y:S02]  /*12e0*/  PRMT R136, RZ, 0x7610, R136 ;  /* 0x00007610ff887816 */ /* 0x000fe40000000088 */
[----:B------:R-:W-:Y:S02]  /*12f0*/  LEA.HI.X.SX32 R21, R80, R19, 0x1, P4 ;  /* 0x0000001350157211 */ /* 0x000fe400020f0eff */
[C---:B------:R-:W-:Y:S02]  /*1300*/  ISETP.GT.U32.AND P4, PT, R4.reuse, R31, PT ;  /* 0x0000001f0400720c */ /* 0x040fe40003f84070 */
[----:B------:R-:W-:Y:S01]  /*1310*/  ISETP.LT.AND P5, PT, R127, R2, P0 ;  /* 0x000000027f00720c */ /* 0x000fe200007a1270 */
[----:B------:R-:W3:Y:S01]  /*1320*/  @P3 LDG.E.U16 R136, desc[UR20][R20.64] ;  /* 0x0000001414883981 */ /* 0x000ee2000c1e1500 */
[----:B------:R-:W-:-:S02]  /*1330*/  ISETP.GT.U32.AND P3, PT, R4, R33, PT ;  /* 0x000000210400720c */ /* 0x000fc40003f64070 */
[----:B------:R-:W-:Y:S02]  /*1340*/  LOP3.LUT R117, R18, 0x24, R121, 0xfe, !PT ;  /* 0x0000002412757812 */ /* 0x000fe400078efe79 */
[----:B------:R-:W-:Y:S02]  /*1350*/  ISETP.GT.U32.AND P6, PT, R4, R35, PT ;  /* 0x000000230400720c */ /* 0x000fe40003fc4070 */
[----:B------:R-:W-:Y:S02]  /*1360*/  PRMT R134, RZ, 0x7610, R134 ;  /* 0x00007610ff867816 */ /* 0x000fe40000000086 */
[----:B-----5:R-:W-:Y:S02]  /*1370*/  IABS R22, R117 ;  /* 0x0000007500167213 */ /* 0x020fe40000000000 */
[----:B------:R-:W-:Y:S01]  /*1380*/  LOP3.LUT R123, R121, 0x24, RZ, 0xfc, !PT ;  /* 0x00000024797b7812 */ /* 0x000fe200078efcff */
[----:B------:R-:W-:Y:S01]  /*1390*/  @!P4 IMAD.IADD R31, R31, 0x1, -R4 ;  /* 0x000000011f1fc824 */ /* 0x000fe200078e0a04 */
[----:B------:R5:W2:Y:S01]  /*13a0*/  @P5 LDG.E.U16 R134, desc[UR20][R14.64] ;  /* 0x000000140e865981 */ /* 0x000aa2000c1e1500 */
[----:B-1----:R-:W-:Y:S01]  /*13b0*/  IMAD.HI.U32 R3, R5, R22, RZ ;  /* 0x0000001605037227 */ /* 0x002fe200078e00ff */
[----:B------:R-:W-:-:S03]  /*13c0*/  ISETP.LT.AND P5, PT, R123, R2, P0 ;  /* 0x000000027b00720c */ /* 0x000fc600007a1270 */
[--C-:B------:R-:W-:Y:S01]  /*13d0*/  @!P3 IMAD.IADD R33, R33, 0x1, -R4.reuse ;  /* 0x000000012121b824 */ /* 0x100fe200078e0a04 */
[----:B------:R-:W-:Y:S01]  /*13e0*/  ISETP.GT.U32.AND P3, PT, R4, R31, PT ;  /* 0x0000001f0400720c */ /* 0x000fe20003f64070 */
[----:B------:R-:W-:Y:S02]  /*13f0*/  @!P6 IMAD.IADD R35, R35, 0x1, -R4 ;  /* 0x000000012323e824 */ /* 0x000fe400078e0a04 */
[----:B-----5:R-:W-:Y:S01]  /*1400*/  IMAD.MOV R15, RZ, RZ, -R3 ;  /* 0x000000ffff0f7224 */ /* 0x020fe200078e0a03 */
[----:B------:R-:W-:Y:S02]  /*1410*/  LEA R14, P4, R78, R17, 0x1 ;  /* 0x000000114e0e7211 */ /* 0x000fe400078808ff */
[----:B------:R-:W-:Y:S01]  /*1420*/  PRMT R138, RZ, 0x7610, R138 ;  /* 0x00007610ff8a7816 */ /* 0x000fe2000000008a */
[----:B------:R-:W-:Y:S01]  /*1430*/  IMAD R21, R4, R15, R22 ;  /* 0x0000000f04157224 */ /* 0x000fe200078e0216 */
[----:B------:R-:W-:Y:S02]  /*1440*/  LEA.HI.X.SX32 R15, R78, R19, 0x1, P4 ;  /* 0x000000134e0f7211 */ /* 0x000fe400020f0eff */
[----:B------:R-:W-:-:S02]  /*1450*/  ISETP.GT.U32.AND P6, PT, R4, R35, PT ;  /* 0x000000230400720c */ /* 0x000fc40003fc4070 */
[C---:B------:R-:W-:Y:S01]  /*1460*/  ISETP.GT.U32.AND P4, PT, R4.reuse, R33, PT ;  /* 0x000000210400720c */ /* 0x040fe20003f84070 */
[----:B------:R1:W5:Y:S01]  /*1470*/  @P5 LDG.E.U16 R138, desc[UR20][R14.64] ;  /* 0x000000140e8a5981 */ /* 0x000362000c1e1500 */
[C---:B------:R-:W-:Y:S01]  /*1480*/  ISETP.GT.U32.AND P5, PT, R4.reuse, R37, PT ;  /* 0x000000250400720c */ /* 0x040fe20003fa4070 */
[----:B------:R-:W-:Y:S01]  /*1490*/  @!P3 IMAD.IADD R31, R31, 0x1, -R4 ;  /* 0x000000011f1fb824 */ /* 0x000fe200078e0a04 */
[----:B------:R-:W-:-:S07]  /*14a0*/  ISETP.GT.U32.AND P3, PT, R4, R39, PT ;  /* 0x000000270400720c */ /* 0x000fce0003f64070 */
[--C-:B------:R-:W-:Y:S01]  /*14b0*/  @!P6 IMAD.IADD R35, R35, 0x1, -R4.reuse ;  /* 0x000000012323e824 */ /* 0x100fe200078e0a04 */
[----:B------:R-:W-:Y:S01]  /*14c0*/  ISETP.GT.U32.AND P6, PT, R4, R41, PT ;  /* 0x000000290400720c */ /* 0x000fe20003fc4070 */
[--C-:B------:R-:W-:Y:S01]  /*14d0*/  @!P4 IMAD.IADD R33, R33, 0x1, -R4.reuse ;  /* 0x000000012121c824 */ /* 0x100fe200078e0a04 */
[----:B------:R-:W-:Y:S01]  /*14e0*/  ISETP.GE.AND P4, PT, R108, RZ, PT ;  /* 0x000000ff6c00720c */ /* 0x000fe20003f86270 */
[--C-:B------:R-:W-:Y:S01]  /*14f0*/  @!P5 IMAD.IADD R37, R37, 0x1, -R4.reuse ;  /* 0x000000012525d824 */ /* 0x100fe200078e0a04 */
[----:B------:R-:W-:Y:S01]  /*1500*/  ISETP.GE.AND P5, PT, R107, RZ, PT ;  /* 0x000000ff6b00720c */ /* 0x000fe20003fa6270 */
[----:B------:R-:W-:Y:S01]  /*1510*/  @!P3 IMAD.IADD R39, R39, 0x1, -R4 ;  /* 0x000000012727b824 */ /* 0x000fe200078e0a04 */
[----:B------:R-:W-:-:S07]  /*1520*/  ISETP.GE.AND P3, PT, R106, RZ, PT ;  /* 0x000000ff6a00720c */ /* 0x000fce0003f66270 */
[----:B------:R-:W-:Y:S02]  /*1530*/  @!P6 IMAD.IADD R41, R41, 0x1, -R4 ;  /* 0x000000012929e824 */ /* 0x000fe400078e0a04 */
[----:B------:R-:W-:Y:S01]  /*1540*/  @!P4 IMAD.MOV R31, RZ, RZ, -R31 ;  /* 0x000000ffff1fc224 */ /* 0x000fe200078e0a1f */
[C---:B------:R-:W-:Y:S01]  /*1550*/  ISETP.GT.U32.AND P4, PT, R4.reuse, R37, PT ;  /* 0x000000250400720c */ /* 0x040fe20003f84070 */
[----:B------:R-:W-:Y:S01]  /*1560*/  @!P5 IMAD.MOV R33, RZ, RZ, -R33 ;  /* 0x000000ffff21d224 */ /* 0x000fe200078e0a21 */
[C---:B------:R-:W-:Y:S01]  /*1570*/  ISETP.GT.U32.AND P5, PT, R4.reuse, R41, PT ;  /* 0x000000290400720c */ /* 0x040fe20003fa4070 */
[----:B------:R-:W-:Y:S01]  /*1580*/  @!P3 IMAD.MOV R35, RZ, RZ, -R35 ;  /* 0x000000ffff23b224 */ /* 0x000fe200078e0a23 */
[C---:B------:R-:W-:Y:S02]  /*1590*/  ISETP.GT.U32.AND P3, PT, R4.reuse, R43, PT ;  /* 0x0000002b0400720c */ /* 0x040fe40003f64070 */
        /* <DEDUP_REMOVED lines=8> */
[----:B------:R-:W-:Y:S02]  /*1620*/  ISETP.GE.AND P6, PT, R105, RZ, PT ;  /* 0x000000ff6900720c */ /* 0x000fe40003fc6270 */
[C-C-:B------:R-:W-:Y:S02]  /*1630*/  LOP3.LUT R115, R18.reuse, 0x2c, R121.reuse, 0xfe, !PT ;  /* 0x0000002c12737812 */ /* 0x140fe400078efe79 */
[----:B------:R-:W-:-:S02]  /*1640*/  LOP3.LUT R116, R18, 0x28, R121, 0xfe, !PT ;  /* 0x0000002812747812 */ /* 0x000fc400078efe79 */
[----:B------:R-:W-:Y:S01]  /*1650*/  IABS R25, R115 ;  /* 0x0000007300197213 */ /* 0x000fe20000000000 */
[----:B------:R-:W-:Y:S01]  /*1660*/  @!P4 IMAD.IADD R45, R45, 0x1, -R4 ;  /* 0x000000012d2dc824 */ /* 0x000fe200078e0a04 */
[C---:B------:R-:W-:Y:S01]  /*1670*/  ISETP.GT.U32.AND P4, PT, R4.reuse, R43, PT ;  /* 0x0000002b0400720c */ /* 0x040fe20003f84070 */
[----:B------:R-:W-:Y:S01]  /*1680*/  @!P5 IMAD.MOV R39, RZ, RZ, -R39 ;  /* 0x000000ffff27d224 */ /* 0x000fe200078e0a27 */
[----:B------:R-:W-:Y:S02]  /*1690*/  IABS R23, R116 ;  /* 0x0000007400177213 */ /* 0x000fe40000000000 */
[----:B------:R-:W-:Y:S01]  /*16a0*/  ISETP.GT.U32.AND P5, PT, R4, R21, PT ;  /* 0x000000150400720c */ /* 0x000fe20003fa4070 */
[----:B------:R-:W-:Y:S01]  /*16b0*/  @!P3 IMAD.MOV R41, RZ, RZ, -R41 ;  /* 0x000000ffff29b224 */ /* 0x000fe200078e0a29 */
[----:B------:R-:W-:Y:S01]  /*16c0*/  ISETP.GE.AND P3, PT, R102, RZ, PT ;  /* 0x000000ff6600720c */ /* 0x000fe20003f66270 */
[----:B------:R-:W-:Y:S01]  /*16d0*/  @!P6 IMAD.MOV R37, RZ, RZ, -R37 ;  /* 0x000000ffff25e224 */ /* 0x000fe200078e0a25 */
[----:B------:R-:W-:Y:S01]  /*16e0*/  ISETP.GT.U32.AND P6, PT, R4, R45, PT ;  /* 0x0000002d0400720c */ /* 0x000fe20003fc4070 */
[----:B------:R-:W-:-:S04]  /*16f0*/  IMAD.HI.U32 R3, R5, R25, RZ ;  /* 0x0000001905037227 */ /* 0x000fc800078e00ff */
[----:B------:R-:W-:Y:S01]  /*1700*/  IMAD.HI.U32 R7, R5, R23, RZ ;  /* 0x0000001705077227 */ /* 0x000fe200078e00ff */
[----:B------:R-:W-:-:S03]  /*1710*/  LOP3.LUT R114, R18, 0x30, R121, 0xfe, !PT ;  /* 0x0000003012727812 */ /* 0x000fc600078efe79 */
[----:B------:R-:W-:Y:S02]  /*1720*/  IMAD.MOV R3, RZ, RZ, -R3 ;  /* 0x000000ffff037224 */ /* 0x000fe400078e0a03 */
[----:B------:R-:W-:Y:S02]  /*1730*/  IMAD.MOV R7, RZ, RZ, -R7 ;  /* 0x000000ffff077224 */ /* 0x000fe400078e0a07 */
[C---:B------:R-:W-:Y:S02]  /*1740*/  IMAD R25, R4.reuse, R3, R25 ;  /* 0x0000000304197224 */ /* 0x040fe400078e0219 */
[--C-:B------:R-:W-:Y:S01]  /*1750*/  @!P4 IMAD.IADD R43, R43, 0x1, -R4.reuse ;  /* 0x000000012b2bc824 */ /* 0x100fe200078e0a04 */
[----:B-1----:R-:W-:Y:S01]  /*1760*/  IABS R15, R114 ;  /* 0x00000072000f7213 */ /* 0x002fe20000000000 */
[----:B------:R-:W-:Y:S02]  /*1770*/  IMAD R23, R4, R7, R23 ;  /* 0x0000000704177224 */ /* 0x000fe400078e0217 */
[----:B------:R-:W-:-:S02]  /*1780*/  @!P5 IMAD.IADD R21, R21, 0x1, -R4 ;  /* 0x000000011515d824 */ /* 0x000fc400078e0a04 */
[----:B------:R-:W-:Y:S01]  /*1790*/  @!P3 IMAD.MOV R43, RZ, RZ, -R43 ;  /* 0x000000ffff2bb224 */ /* 0x000fe200078e0a2b */
[----:B------:R-:W-:Y:S01]  /*17a0*/  ISETP.GT.U32.AND P3, PT, R4, R25, PT ;  /* 0x000000190400720c */ /* 0x000fe20003f64070 */
[----:B------:R-:W-:Y:S01]  /*17b0*/  @!P6 IMAD.IADD R45, R45, 0x1, -R4 ;  /* 0x000000012d2de824 */ /* 0x000fe200078e0a04 */
[----:B------:R-:W-:Y:S01]  /*17c0*/  ISETP.GE.AND P4, PT, R0, RZ, PT ;  /* 0x000000ff0000720c */ /* 0x000fe20003f86270 */
[----:B------:R-:W-:Y:S01]  /*17d0*/  IMAD.HI.U32 R3, R5, R15, RZ ;  /* 0x0000000f05037227 */ /* 0x000fe200078e00ff */
[C---:B------:R-:W-:Y:S02]  /*17e0*/  ISETP.GT.U32.AND P6, PT, R4.reuse, R23, PT ;  /* 0x000000170400720c */ /* 0x040fe40003fc4070 */
[----:B------:R-:W-:Y:S01]  /*17f0*/  ISETP.GT.U32.AND P5, PT, R4, R21, PT ;  /* 0x000000150400720c */ /* 0x000fe20003fa4070 */
[----:B------:R-:W-:Y:S01]  /*1800*/  IMAD.MOV R3, RZ, RZ, -R3 ;  /* 0x000000ffff037224 */ /* 0x000fe200078e0a03 */
[----:B------:R-:W-:-:S03]  /*1810*/  LOP3.LUT R113, R18, 0x34, R121, 0xfe, !PT ;  /* 0x0000003412717812 */ /* 0x000fc600078efe79 */
[C---:B------:R-:W-:Y:S01]  /*1820*/  IMAD R15, R4.reuse, R3, R15 ;  /* 0x00000003040f7224 */ /* 0x040fe200078e020f */
[----:B------:R-:W-:Y:S01]  /*1830*/  IABS R27, R113 ;  /* 0x00000071001b7213 */ /* 0x000fe20000000000 */
[--C-:B------:R-:W-:Y:S02]  /*1840*/  @!P3 IMAD.IADD R25, R25, 0x1, -R4.reuse ;  /* 0x000000011919b824 */ /* 0x100fe400078e0a04 */
[----:B------:R-:W-:Y:S01]  /*1850*/  @!P4 IMAD.MOV R45, RZ, RZ, -R45 ;  /* 0x000000ffff2dc224 */ /* 0x000fe200078e0a2d */
[----:B------:R-:W-:Y:S01]  /*1860*/  ISETP.GE.AND P4, PT, R117, RZ, PT ;  /* 0x000000ff7500720c */ /* 0x000fe20003f86270 */
[--C-:B------:R-:W-:Y:S02]  /*1870*/  @!P6 IMAD.IADD R23, R23, 0x1, -R4.reuse ;  /* 0x000000011717e824 */ /* 0x100fe400078e0a04 */
[----:B------:R-:W-:Y:S01]  /*1880*/  @!P5 IMAD.IADD R21, R21, 0x1, -R4 ;  /* 0x000000011515d824 */ /* 0x000fe200078e0a04 */
[C---:B------:R-:W-:Y:S01]  /*1890*/  ISETP.GT.U32.AND P5, PT, R4.reuse, R15, PT ;  /* 0x0000000f0400720c */ /* 0x040fe20003fa4070 */
[----:B------:R-:W-:Y:S01]  /*18a0*/  IMAD.HI.U32 R7, R5, R27, RZ ;  /* 0x0000001b05077227 */ /* 0x000fe200078e00ff */
[----:B------:R-:W-:-:S02]  /*18b0*/  ISETP.GT.U32.AND P3, PT, R4, R25, PT ;  /* 0x000000190400720c */ /* 0x000fc40003f64070 */
[----:B------:R-:W-:Y:S01]  /*18c0*/  ISETP.GT.U32.AND P6, PT, R4, R23, PT ;  /* 0x000000170400720c */ /* 0x000fe20003fc4070 */
[----:B------:R-:W-:Y:S01]  /*18d0*/  IMAD.MOV R7, RZ, RZ, -R7 ;  /* 0x000000ffff077224 */ /* 0x000fe200078e0a07 */
[C---:B------:R-:W-:Y:S02]  /*18e0*/  LOP3.LUT R111, R18.reuse, R121, RZ, 0xfc, !PT ;  /* 0x00000079126f7212 */ /* 0x040fe400078efcff */
[----:B------:R-:W-:Y:S01]  /*18f0*/  LOP3.LUT R112, R18, 0x38, R121, 0xfe, !PT ;  /* 0x0000003812707812 */ /* 0x000fe200078efe79 */
[----:B------:R-:W-:Y:S01]  /*1900*/  IMAD R27, R4, R7, R27 ;  /* 0x00000007041b7224 */ /* 0x000fe200078e021b */
[----:B------:R-:W-:Y:S01]  /*1910*/  LOP3.LUT R3, R18, 0x3c, R121, 0xfe, !PT ;  /* 0x0000003c12037812 */ /* 0x000fe200078efe79 */
[----:B------:R-:W-:Y:S01]  /*1920*/  @!P4 IMAD.MOV R21, RZ, RZ, -R21 ;  /* 0x000000ffff15c224 */ /* 0x000fe200078e0a15 */
[----:B------:R-:W-:Y:S01]  /*1930*/  IABS R18, R111 ;  /* 0x0000006f00127213 */ /* 0x000fe20000000000 */
[----:B------:R-:W-:Y:S01]  /*1940*/  @!P5 IMAD.IADD R15, R15, 0x1, -R4 ;  /* 0x000000010f0fd824 */ /* 0x000fe200078e0a04 */
[----:B------:R-:W-:-:S02]  /*1950*/  IABS R47, R112 ;  /* 0x00000070002f7213 */ /* 0x000fc40000000000 */
[----:B------:R-:W-:Y:S01]  /*1960*/  ISETP.GT.U32.AND P4, PT, R4, R27, PT ;  /* 0x0000001b0400720c */ /* 0x000fe20003f84070 */
[--C-:B------:R-:W-:Y:S01]  /*1970*/  @!P3 IMAD.IADD R25, R25, 0x1, -R4.reuse ;  /* 0x000000011919b824 */ /* 0x100fe200078e0a04 */
[----:B------:R-:W-:Y:S01]  /*1980*/  ISETP.GE.AND P3, PT, R115, RZ, PT ;  /* 0x000000ff7300720c */ /* 0x000fe20003f66270 */
[----:B------:R-:W-:Y:S01]  /*1990*/  @!P6 IMAD.IADD R23, R23, 0x1, -R4 ;  /* 0x000000011717e824 */ /* 0x000fe200078e0a04 */
[----:B------:R-:W-:Y:S01]  /*19a0*/  ISETP.GE.AND P6, PT, R116, RZ, PT ;  /* 0x000000ff7400720c */ /* 0x000fe20003fc6270 */
[----:B------:R-:W-:Y:S01]  /*19b0*/  IMAD.HI.U32 R7, R5, R18, RZ ;  /* 0x0000001205077227 */ /* 0x000fe200078e00ff */
[----:B------:R-:W-:-:S03]  /*19c0*/  ISETP.GT.U32.AND P5, PT, R4, R15, PT ;  /* 0x0000000f0400720c */ /* 0x000fc60003fa4070 */
[----:B------:R-:W-:Y:S01]  /*19d0*/  IMAD.HI.U32 R14, R5, R47, RZ ;  /* 0x0000002f050e7227 */ /* 0x000fe200078e00ff */
[----:B------:R-:W-:-:S03]  /*19e0*/  IABS R49, R3 ;  /* 0x0000000300317213 */ /* 0x000fc60000000000 */
[----:B------:R-:W-:Y:S02]  /*19f0*/  IMAD.MOV R7, RZ, RZ, -R7 ;  /* 0x000000ffff077224 */ /* 0x000fe400078e0a07 */
[----:B------:R-:W-:Y:S02]  /*1a00*/  IMAD.MOV R14, RZ, RZ, -R14 ;  /* 0x000000ffff0e7224 */ /* 0x000fe400078e0a0e */
[C---:B------:R-:W-:Y:S02]  /*1a10*/  IMAD R7, R4.reuse, R7, R18 ;  /* 0x0000000704077224 */ /* 0x040fe400078e0212 */
[----:B------:R-:W-:Y:S02]  /*1a20*/  IMAD R47, R4, R14, R47 ;  /* 0x0000000e042f7224 */ /* 0x000fe400078e022f */
[----:B------:R-:W-:Y:S01]  /*1a30*/  @!P4 IMAD.IADD R27, R27, 0x1, -R4 ;  /* 0x000000011b1bc824 */ /* 0x000fe200078e0a04 */
[----:B------:R-:W-:Y:S01]  /*1a40*/  ISETP.GE.AND P4, PT, R114, RZ, PT ;  /* 0x000000ff7200720c */ /* 0x000fe20003f86270 */
[----:B------:R-:W-:-:S04]  /*1a50*/  IMAD.HI.U32 R14, R5, R49, RZ ;  /* 0x00000031050e7227 */ /* 0x000fc800078e00ff */
[----:B------:R-:W-:Y:S01]  /*1a60*/  @!P3 IMAD.MOV R25, RZ, RZ, -R25 ;  /* 0x000000ffff19b224 */ /* 0x000fe200078e0a19 */
[C---:B------:R-:W-:Y:S01]  /*1a70*/  ISETP.GT.U32.AND P3, PT, R4.reuse, R7, PT ;  /* 0x000000070400720c */ /* 0x040fe20003f64070 */
[----:B------:R-:W-:Y:S01]  /*1a80*/  @!P6 IMAD.MOV R23, RZ, RZ, -R23 ;  /* 0x000000ffff17e224 */ /* 0x000fe200078e0a17 */
[C---:B------:R-:W-:Y:S01]  /*1a90*/  ISETP.GT.U32.AND P6, PT, R4.reuse, R27, PT ;  /* 0x0000001b0400720c */ /* 0x040fe20003fc4070 */
[----:B------:R-:W-:Y:S01]  /*1aa0*/  @!P5 IMAD.IADD R15, R15, 0x1, -R4 ;  /* 0x000000010f0fd824 */ /* 0x000fe200078e0a04 */
[C---:B------:R-:W-:Y:S01]  /*1ab0*/  ISETP.GT.U32.AND P5, PT, R4.reuse, R47, PT ;  /* 0x0000002f0400720c */ /* 0x040fe20003fa4070 */
[----:B------:R-:W-:Y:S01]  /*1ac0*/  IMAD.MOV R14, RZ, RZ, -R14 ;  /* 0x000000ffff0e7224 */ /* 0x000fe200078e0a0e */
[C---:B------:R-:W-:Y:S01]  /*1ad0*/  LOP3.LUT R199, R111.reuse, 0x40, RZ, 0xfc, !PT ;  /* 0x000000406fc77812 */ /* 0x040fe200078efcff */
[----:B------:R-:W-:Y:S02]  /*1ae0*/  IMAD.MOV.U32 R22, RZ, RZ, R15 ;  /* 0x000000ffff167224 */ /* 0x000fe400078e000f */
[----:B------:R-:W-:Y:S01]  /*1af0*/  IMAD R49, R4, R14, R49 ;  /* 0x0000000e04317224 */ /* 0x000fe200078e0231 */
[----:B------:R-:W-:Y:S01]  /*1b00*/  IABS R51, R199 ;  /* 0x000000c700337213 */ /* 0x000fe20000000000 */
[----:B------:R-:W-:Y:S01]  /*1b10*/  @!P4 IMAD.MOV R22, RZ, RZ, -R22 ;  /* 0x000000ffff16c224 */ /* 0x000fe200078e0a16 */
[----:B------:R-:W-:-:S02]  /*1b20*/  LOP3.LUT R198, R111, 0x44, RZ, 0xfc, !PT ;  /* 0x000000446fc67812 */ /* 0x000fc400078efcff */
[----:B------:R-:W-:Y:S01]  /*1b30*/  ISETP.GT.U32.AND P4, PT, R4, R49, PT ;  /* 0x000000310400720c */ /* 0x000fe20003f84070 */
[----:B------:R-:W-:Y:S01]  /*1b40*/  @!P3 IMAD.IADD R7, R7, 0x1, -R4 ;  /* 0x000000010707b824 */ /* 0x000fe200078e0a04 */
[----:B------:R-:W-:Y:S01]  /*1b50*/  IABS R53, R198 ;  /* 0x000000c600357213 */ /* 0x000fe20000000000 */
[----:B------:R-:W-:-:S04]  /*1b60*/  IMAD.HI.U32 R14, R5, R51, RZ ;  /* 0x00000033050e7227 */ /* 0x000fc800078e00ff */
[--C-:B------:R-:W-:Y:S01]  /*1b70*/  @!P6 IMAD.IADD R27, R27, 0x1, -R4.reuse ;  /* 0x000000011b1be824 */ /* 0x100fe200078e0a04 */
[----:B------:R-:W-:Y:S01]  /*1b80*/  ISETP.GE.AND P6, PT, R113, RZ, PT ;  /* 0x000000ff7100720c */ /* 0x000fe20003fc6270 */
[----:B------:R-:W-:Y:S01]  /*1b90*/  @!P5 IMAD.IADD R47, R47, 0x1, -R4 ;  /* 0x000000012f2fd824 */ /* 0x000fe200078e0a04 */
[C---:B------:R-:W-:Y:S01]  /*1ba0*/  ISETP.GT.U32.AND P3, PT, R4.reuse, R7, PT ;  /* 0x000000070400720c */ /* 0x040fe20003f64070 */
[----:B------:R-:W-:Y:S02]  /*1bb0*/  IMAD.MOV R20, RZ, RZ, -R14 ;  /* 0x000000ffff147224 */ /* 0x000fe400078e0a0e */
[----:B------:R-:W-:Y:S01]  /*1bc0*/  IMAD.HI.U32 R14, R5, R53, RZ ;  /* 0x00000035050e7227 */ /* 0x000fe200078e00ff */
[----:B------:R-:W-:-:S03]  /*1bd0*/  ISETP.GT.U32.AND P5, PT, R4, R47, PT ;  /* 0x0000002f0400720c */ /* 0x000fc60003fa4070 */
[----:B------:R-:W-:Y:S02]  /*1be0*/  IMAD.MOV R14, RZ, RZ, -R14 ;  /* 0x000000ffff0e7224 */ /* 0x000fe400078e0a0e */
[--C-:B------:R-:W-:Y:S02]  /*1bf0*/  @!P4 IMAD.IADD R49, R49, 0x1, -R4.reuse ;  /* 0x000000013131c824 */ /* 0x100fe400078e0a04 */
[C---:B------:R-:W-:Y:S02]  /*1c00*/  IMAD R53, R4.reuse, R14, R53 ;  /* 0x0000000e04357224 */ /* 0x040fe400078e0235 */
[C---:B------:R-:W-:Y:S02]  /*1c10*/  IMAD R51, R4.reuse, R20, R51 ;  /* 0x0000001404337224 */ /* 0x040fe400078e0233 */
[----:B------:R-:W-:Y:S01]  /*1c20*/  @!P6 IMAD.MOV R27, RZ, RZ, -R27 ;  /* 0x000000ffff1be224 */ /* 0x000fe200078e0a1b */
[C---:B------:R-:W-:Y:S01]  /*1c30*/  ISETP.GT.U32.AND P6, PT, R4.reuse, R49, PT ;  /* 0x000000310400720c */ /* 0x040fe20003fc4070 */
[--C-:B------:R-:W-:Y:S01]  /*1c40*/  @!P3 IMAD.IADD R7, R7, 0x1, -R4.reuse ;  /* 0x000000010707b824 */ /* 0x100fe200078e0a04 */
[C---:B------:R-:W-:Y:S01]  /*1c50*/  ISETP.GT.U32.AND P3, PT, R4.reuse, R53, PT ;  /* 0x000000350400720c */ /* 0x040fe20003f64070 */
[----:B------:R-:W-:Y:S01]  /*1c60*/  @!P5 IMAD.IADD R47, R47, 0x1, -R4 ;  /* 0x000000012f2fd824 */ /* 0x000fe200078e0a04 */
[----:B------:R-:W-:-:S02]  /*1c70*/  ISETP.GT.U32.AND P5, PT, R4, R51, PT ;  /* 0x000000330400720c */ /* 0x000fc40003fa4070 */
[C---:B------:R-:W-:Y:S02]  /*1c80*/  LOP3.LUT R196, R111.reuse, 0x4c, RZ, 0xfc, !PT ;  /* 0x0000004c6fc47812 */ /* 0x040fe400078efcff */
[----:B------:R-:W-:Y:S02]  /*1c90*/  LOP3.LUT R197, R111, 0x48, RZ, 0xfc, !PT ;  /* 0x000000486fc57812 */ /* 0x000fe400078efcff */
[----:B------:R-:W-:Y:S02]  /*1ca0*/  IABS R20, R196 ;  /* 0x000000c400147213 */ /* 0x000fe40000000000 */
[----:B------:R-:W-:Y:S02]  /*1cb0*/  IABS R55, R197 ;  /* 0x000000c500377213 */ /* 0x000fe40000000000 */
[----:B------:R-:W-:Y:S01]  /*1cc0*/  ISETP.GE.AND P4, PT, R112, RZ, PT ;  /* 0x000000ff7000720c */ /* 0x000fe20003f86270 */
[----:B------:R-:W-:Y:S01]  /*1cd0*/  @!P6 IMAD.IADD R49, R49, 0x1, -R4 ;  /* 0x000000013131e824 */ /* 0x000fe200078e0a04 */
[----:B------:R-:W-:Y:S01]  /*1ce0*/  ISETP.GE.AND P6, PT, R111, RZ, PT ;  /* 0x000000ff6f00720c */ /* 0x000fe20003fc6270 */
[----:B------:R-:W-:-:S04]  /*1cf0*/  IMAD.HI.U32 R14, R5, R20, RZ ;  /* 0x00000014050e7227 */ /* 0x000fc800078e00ff */
[----:B------:R-:W-:-:S04]  /*1d00*/  IMAD.HI.U32 R18, R5, R55, RZ ;  /* 0x0000003705127227 */ /* 0x000fc800078e00ff */
[--C-:B------:R-:W-:Y:S02]  /*1d10*/  @!P3 IMAD.IADD R53, R53, 0x1, -R4.reuse ;  /* 0x000000013535b824 */ /* 0x100fe400078e0a04 */
[----:B------:R-:W-:Y:S01]  /*1d20*/  @!P5 IMAD.IADD R51, R51, 0x1, -R4 ;  /* 0x000000013333d824 */ /* 0x000fe200078e0a04 */
[----:B------:R-:W-:Y:S01]  /*1d30*/  ISETP.GE.AND P5, PT, R3, RZ, PT ;  /* 0x000000ff0300720c */ /* 0x000fe20003fa6270 */
[----:B------:R-:W-:Y:S02]  /*1d40*/  IMAD.MOV R15, RZ, RZ, -R14 ;  /* 0x000000ffff0f7224 */ /* 0x000fe400078e0a0e */
[----:B------:R-:W-:Y:S01]  /*1d50*/  IMAD.MOV R18, RZ, RZ, -R18 ;  /* 0x000000ffff127224 */ /* 0x000fe200078e0a12 */
[C---:B------:R-:W-:Y:S01]  /*1d60*/  ISETP.GT.U32.AND P3, PT, R4.reuse, R53, PT ;  /* 0x000000350400720c */ /* 0x040fe20003f64070 */
[C---:B------:R-:W-:Y:S02]  /*1d70*/  IMAD R15, R4.reuse, R15, R20 ;  /* 0x0000000f040f7224 */ /* 0x040fe400078e0214 */
[----:B------:R-:W-:-:S02]  /*1d80*/  IMAD R55, R4, R18, R55 ;  /* 0x0000001204377224 */ /* 0x000fc400078e0237 */
[----:B------:R-:W-:Y:S02]  /*1d90*/  IMAD.MOV.U32 R20, RZ, RZ, R7 ;  /* 0x000000ffff147224 */ /* 0x000fe400078e0007 */
[----:B------:R-:W-:Y:S01]  /*1da0*/  @!P4 IMAD.MOV R47, RZ, RZ, -R47 ;  /* 0x000000ffff2fc224 */ /* 0x000fe200078e0a2f */
[C---:B------:R-:W-:Y:S01]  /*1db0*/  ISETP.GT.U32.AND P4, PT, R4.reuse, R51, PT ;  /* 0x000000330400720c */ /* 0x040fe20003f84070 */
[----:B------:R-:W-:Y:S01]  /*1dc0*/  @!P6 IMAD.MOV R20, RZ, RZ, -R20 ;  /* 0x000000ffff14e224 */ /* 0x000fe200078e0a14 */
[----:B------:R-:W-:Y:S01]  /*1dd0*/  ISETP.GT.U32.AND P6, PT, R4, R55, PT ;  /* 0x000000370400720c */ /* 0x000fe20003fc4070 */
[----:B------:R-:W-:Y:S01]  /*1de0*/  @!P5 IMAD.MOV R49, RZ, RZ, -R49 ;  /* 0x000000ffff31d224 */ /* 0x000fe200078e0a31 */
[----:B------:R-:W-:Y:S02]  /*1df0*/  LOP3.LUT R195, R111, 0x50, RZ, 0xfc, !PT ;  /* 0x000000506fc37812 */ /* 0x000fe400078efcff */
[----:B------:R-:W-:Y:S01]  /*1e00*/  ISETP.GE.AND P5, PT, R199, RZ, PT ;  /* 0x000000ffc700720c */ /* 0x000fe20003fa6270 */
[----:B------:R-:W-:Y:S01]  /*1e10*/  @!P3 IMAD.IADD R53, R53, 0x1, -R4 ;  /* 0x000000013535b824 */ /* 0x000fe200078e0a04 */
[----:B------:R-:W-:-:S02]  /*1e20*/  IABS R57, R195 ;  /* 0x000000c300397213 */ /* 0x000fc40000000000 */
[----:B------:R-:W-:Y:S02]  /*1e30*/  ISETP.GT.U32.AND P3, PT, R4, R15, PT ;  /* 0x0000000f0400720c */ /* 0x000fe40003f64070 */
[----:B------:R-:W-:Y:S01]  /*1e40*/  LOP3.LUT R194, R111, 0x54, RZ, 0xfc, !PT ;  /* 0x000000546fc27812 */ /* 0x000fe200078efcff */
[----:B------:R-:W-:Y:S01]  /*1e50*/  @!P4 IMAD.IADD R51, R51, 0x1, -R4 ;  /* 0x000000013333c824 */ /* 0x000fe200078e0a04 */
[----:B------:R-:W-:Y:S01]  /*1e60*/  ISETP.GE.AND P4, PT, R198, RZ, PT ;  /* 0x000000ffc600720c */ /* 0x000fe20003f86270 */
[----:B------:R-:W-:Y:S01]  /*1e70*/  IMAD.HI.U32 R18, R5, R57, RZ ;  /* 0x0000003905127227 */ /* 0x000fe200078e00ff */
[----:B------:R-:W-:-:S03]  /*1e80*/  IABS R59, R194 ;  /* 0x000000c2003b7213 */ /* 0x000fc60000000000 */
[----:B------:R-:W-:Y:S01]  /*1e90*/  @!P6 IMAD.IADD R55, R55, 0x1, -R4 ;  /* 0x000000013737e824 */ /* 0x000fe200078e0a04 */
[----:B------:R-:W-:Y:S01]  /*1ea0*/  LOP3.LUT R193, R111, 0x58, RZ, 0xfc, !PT ;  /* 0x000000586fc17812 */ /* 0x000fe200078efcff */
[----:B------:R-:W-:Y:S02]  /*1eb0*/  IMAD.MOV R18, RZ, RZ, -R18 ;  /* 0x000000ffff127224 */ /* 0x000fe400078e0a12 */
[----:B------:R-:W-:Y:S01]  /*1ec0*/  @!P5 IMAD.MOV R51, RZ, RZ, -R51 ;  /* 0x000000ffff33d224 */ /* 0x000fe200078e0a33 */
[----:B------:R-:W-:Y:S01]  /*1ed0*/  ISETP.GT.U32.AND P5, PT, R4, R55, PT ;  /* 0x000000370400720c */ /* 0x000fe20003fa4070 */
[----:B------:R-:W-:Y:S01]  /*1ee0*/  IMAD.HI.U32 R14, R5, R59, RZ ;  /* 0x0000003b050e7227 */ /* 0x000fe200078e00ff */
[----:B------:R-:W-:-:S03]  /*1ef0*/  IABS R61, R193 ;  /* 0x000000c1003d7213 */ /* 0x000fc60000000000 */
[C---:B------:R-:W-:Y:S02]  /*1f00*/  IMAD R57, R4.reuse, R18, R57 ;  /* 0x0000001204397224 */ /* 0x040fe400078e0239 */
[----:B------:R-:W-:Y:S02]  /*1f10*/  @!P3 IMAD.IADD R15, R15, 0x1, -R4 ;  /* 0x000000010f0fb824 */ /* 0x000fe400078e0a04 */
[----:B------:R-:W-:Y:S01]  /*1f20*/  IMAD.MOV R18, RZ, RZ, -R14 ;  /* 0x000000ffff127224 */ /* 0x000fe200078e0a0e */
[----:B------:R-:W-:Y:S01]  /*1f30*/  ISETP.GE.AND P6, PT, R197, RZ, PT ;  /* 0x000000ffc500720c */ /* 0x000fe20003fc6270 */
[----:B------:R-:W-:Y:S01]  /*1f40*/  @!P4 IMAD.MOV R53, RZ, RZ, -R53 ;  /* 0x000000ffff35c224 */ /* 0x000fe200078e0a35 */
[C---:B------:R-:W-:Y:S01]  /*1f50*/  ISETP.GT.U32.AND P4, PT, R4.reuse, R57, PT ;  /* 0x000000390400720c */ /* 0x040fe20003f84070 */
[----:B------:R-:W-:Y:S01]  /*1f60*/  IMAD.HI.U32 R14, R5, R61, RZ ;  /* 0x0000003d050e7227 */ /* 0x000fe200078e00ff */
[----:B------:R-:W-:-:S03]  /*1f70*/  ISETP.GT.U32.AND P3, PT, R4, R15, PT ;  /* 0x0000000f0400720c */ /* 0x000fc60003f64070 */
[C---:B------:R-:W-:Y:S01]  /*1f80*/  IMAD R59, R4.reuse, R18, R59 ;  /* 0x00000012043b7224 */ /* 0x040fe200078e023b */
[----:B------:R-:W-:Y:S01]  /*1f90*/  LOP3.LUT R192, R111, 0x5c, RZ, 0xfc, !PT ;  /* 0x0000005c6fc07812 */ /* 0x000fe200078efcff */
[----:B------:R-:W-:Y:S02]  /*1fa0*/  IMAD.MOV R14, RZ, RZ, -R14 ;  /* 0x000000ffff0e7224 */ /* 0x000fe400078e0a0e */
[--C-:B------:R-:W-:Y:S01]  /*1fb0*/  @!P5 IMAD.IADD R55, R55, 0x1, -R4.reuse ;  /* 0x000000013737d824 */ /* 0x100fe200078e0a04 */
[C---:B------:R-:W-:Y:S01]  /*1fc0*/  ISETP.GT.U32.AND P5, PT, R4.reuse, R59, PT ;  /* 0x0000003b0400720c */ /* 0x040fe20003fa4070 */
[----:B------:R-:W-:Y:S01]  /*1fd0*/  IMAD R61, R4, R14, R61 ;  /* 0x0000000e043d7224 */ /* 0x000fe200078e023d */
[----:B------:R-:W-:Y:S01]  /*1fe0*/  IABS R63, R192 ;  /* 0x000000c0003f7213 */ /* 0x000fe20000000000 */
[--C-:B------:R-:W-:Y:S02]  /*1ff0*/  @!P4 IMAD.IADD R57, R57, 0x1, -R4.reuse ;  /* 0x000000013939c824 */ /* 0x100fe400078e0a04 */
[----:B------:R-:W-:Y:S01]  /*2000*/  @!P6 IMAD.MOV R55, RZ, RZ, -R55 ;  /* 0x000000ffff37e224 */ /* 0x000fe200078e0a37 */
[----:B------:R-:W-:Y:S01]  /*2010*/  ISETP.GE.AND P6, PT, R196, RZ, PT ;  /* 0x000000ffc400720c */ /* 0x000fe20003fc6270 */
[----:B------:R-:W-:Y:S01]  /*2020*/  @!P3 IMAD.IADD R15, R15, 0x1, -R4 ;  /* 0x000000010f0fb824 */ /* 0x000fe200078e0a04 */
[C---:B------:R-:W-:Y:S01]  /*2030*/  ISETP.GT.U32.AND P3, PT, R4.reuse, R61, PT ;  /* 0x0000003d0400720c */ /* 0x040fe20003f64070 */
[----:B------:R-:W-:Y:S01]  /*2040*/  IMAD.HI.U32 R18, R5, R63, RZ ;  /* 0x0000003f05127227 */ /* 0x000fe200078e00ff */
[----:B------:R-:W-:-:S02]  /*2050*/  ISETP.GT.U32.AND P4, PT, R4, R57, PT ;  /* 0x000000390400720c */ /* 0x000fc40003f84070 */
[----:B------:R-:W-:Y:S01]  /*2060*/  LOP3.LUT R190, R111, 0x64, RZ, 0xfc, !PT ;  /* 0x000000646fbe7812 */ /* 0x000fe200078efcff */
[----:B------:R-:W-:Y:S02]  /*2070*/  IMAD.MOV R18, RZ, RZ, -R18 ;  /* 0x000000ffff127224 */ /* 0x000fe400078e0a12 */
[--C-:B------:R-:W-:Y:S01]  /*2080*/  @!P5 IMAD.IADD R59, R59, 0x1, -R4.reuse ;  /* 0x000000013b3bd824 */ /* 0x100fe200078e0a04 */
[----:B------:R-:W-:Y:S01]  /*2090*/  LOP3.LUT R191, R111, 0x60, RZ, 0xfc, !PT ;  /* 0x000000606fbf7812 */ /* 0x000fe200078efcff */
[C---:B------:R-:W-:Y:S01]  /*20a0*/  IMAD R63, R4.reuse, R18, R63 ;  /* 0x00000012043f7224 */ /* 0x040fe200078e023f */
[----:B------:R-:W-:Y:S01]  /*20b0*/  IABS R65, R190 ;  /* 0x000000be00417213 */ /* 0x000fe20000000000 */
[----:B------:R-:W-:Y:S01]  /*20c0*/  IMAD.MOV.U32 R24, RZ, RZ, R15 ;  /* 0x000000ffff187224 */ /* 0x000fe200078e000f */
[C---:B------:R-:W-:Y:S01]  /*20d0*/  ISETP.GT.U32.AND P5, PT, R4.reuse, R59, PT ;  /* 0x0000003b0400720c */ /* 0x040fe20003fa4070 */
[----:B------:R-:W-:Y:S01]  /*20e0*/  @!P3 IMAD.IADD R61, R61, 0x1, -R4 ;  /* 0x000000013d3db824 */ /* 0x000fe200078e0a04 */
[----:B------:R-:W-:Y:S01]  /*20f0*/  IABS R18, R191 ;  /* 0x000000bf00127213 */ /* 0x000fe20000000000 */
[----:B------:R-:W-:Y:S01]  /*2100*/  @!P6 IMAD.MOV R24, RZ, RZ, -R24 ;  /* 0x000000ffff18e224 */ /* 0x000fe200078e0a18 */
[----:B------:R-:W-:Y:S01]  /*2110*/  ISETP.GT.U32.AND P6, PT, R4, R63, PT ;  /* 0x0000003f0400720c */ /* 0x000fe20003fc4070 */
[----:B------:R-:W-:Y:S01]  /*2120*/  IMAD.HI.U32 R14, R5, R65, RZ ;  /* 0x00000041050e7227 */ /* 0x000fe200078e00ff */
[----:B------:R-:W-:-:S02]  /*2130*/  LOP3.LUT R189, R111, 0x68, RZ, 0xfc, !PT ;  /* 0x000000686fbd7812 */ /* 0x000fc400078efcff */
[----:B------:R-:W-:Y:S01]  /*2140*/  ISETP.GT.U32.AND P3, PT, R4, R61, PT ;  /* 0x0000003d0400720c */ /* 0x000fe20003f64070 */
[----:B------:R-:W-:Y:S01]  /*2150*/  @!P4 IMAD.IADD R57, R57, 0x1, -R4 ;  /* 0x000000013939c824 */ /* 0x000fe200078e0a04 */
[----:B------:R-:W-:Y:S01]  /*2160*/  ISETP.GE.AND P4, PT, R195, RZ, PT ;  /* 0x000000ffc300720c */ /* 0x000fe20003f86270 */
[----:B------:R-:W-:Y:S01]  /*2170*/  IMAD.HI.U32 R7, R5, R18, RZ ;  /* 0x0000001205077227 */ /* 0x000fe200078e00ff */
[----:B------:R-:W-:-:S03]  /*2180*/  IABS R67, R189 ;  /* 0x000000bd00437213 */ /* 0x000fc60000000000 */
[----:B------:R-:W-:Y:S01]  /*2190*/  IMAD.MOV R14, RZ, RZ, -R14 ;  /* 0x000000ffff0e7224 */ /* 0x000fe200078e0a0e */
[----:B------:R-:W-:Y:S01]  /*21a0*/  LOP3.LUT R188, R111, 0x6c, RZ, 0xfc, !PT ;  /* 0x0000006c6fbc7812 */ /* 0x000fe200078efcff */
[----:B------:R-:W-:Y:S02]  /*21b0*/  IMAD.MOV R7, RZ, RZ, -R7 ;  /* 0x000000ffff077224 */ /* 0x000fe400078e0a07 */
[----:B------:R-:W-:Y:S02]  /*21c0*/  IMAD R65, R4, R14, R65 ;  /* 0x0000000e04417224 */ /* 0x000fe400078e0241 */
[----:B------:R-:W-:-:S04]  /*21d0*/  IMAD.HI.U32 R14, R5, R67, RZ ;  /* 0x00000043050e7227 */ /* 0x000fc800078e00ff */
[----:B------:R-:W-:Y:S01]  /*21e0*/  @!P5 IMAD.IADD R59, R59, 0x1, -R4 ;  /* 0x000000013b3bd824 */ /* 0x000fe200078e0a04 */
[----:B------:R-:W-:Y:S01]  /*21f0*/  ISETP.GE.AND P5, PT, R194, RZ, PT ;  /* 0x000000ffc200720c */ /* 0x000fe20003fa6270 */
[C---:B------:R-:W-:Y:S01]  /*2200*/  IMAD R7, R4.reuse, R7, R18 ;  /* 0x0000000704077224 */ /* 0x040fe200078e0212 */
[----:B------:R-:W-:Y:S01]  /*2210*/  IABS R18, R188 ;  /* 0x000000bc00127213 */ /* 0x000fe20000000000 */
[----:B------:R-:W-:Y:S01]  /*2220*/  @!P6 IMAD.IADD R63, R63, 0x1, -R4 ;  /* 0x000000013f3fe824 */ /* 0x000fe200078e0a04 */
[----:B------:R-:W-:Y:S01]  /*2230*/  ISETP.GE.AND P6, PT, R193, RZ, PT ;  /* 0x000000ffc100720c */ /* 0x000fe20003fc6270 */
[----:B------:R-:W-:Y:S02]  /*2240*/  IMAD.MOV R14, RZ, RZ, -R14 ;  /* 0x000000ffff0e7224 */ /* 0x000fe400078e0a0e */
[----:B------:R-:W-:Y:S01]  /*2250*/  @!P4 IMAD.MOV R57, RZ, RZ, -R57 ;  /* 0x000000ffff39c224 */ /* 0x000fe200078e0a39 */
[C---:B------:R-:W-:Y:S01]  /*2260*/  ISETP.GT.U32.AND P4, PT, R4.reuse, R63, PT ;  /* 0x0000003f0400720c */ /* 0x040fe20003f84070 */
[----:B------:R-:W-:Y:S01]  /*2270*/  @!P3 IMAD.IADD R61, R61, 0x1, -R4 ;  /* 0x000000013d3db824 */ /* 0x000fe200078e0a04 */
[C---:B------:R-:W-:Y:S01]  /*2280*/  ISETP.GT.U32.AND P3, PT, R4.reuse, R7, PT ;  /* 0x000000070400720c */ /* 0x040fe20003f64070 */
[----:B------:R-:W-:-:S02]  /*2290*/  IMAD R67, R4, R14, R67 ;  /* 0x0000000e04437224 */ /* 0x000fc400078e0243 */
[----:B------:R-:W-:-:S04]  /*22a0*/  IMAD.HI.U32 R14, R5, R18, RZ ;  /* 0x00000012050e7227 */ /* 0x000fc800078e00ff */
[----:B------:R-:W-:Y:S02]  /*22b0*/  IMAD.MOV R15, RZ, RZ, -R14 ;  /* 0x000000ffff0f7224 */ /* 0x000fe400078e0a0e */
[----:B------:R-:W-:Y:S01]  /*22c0*/  @!P5 IMAD.MOV R59, RZ, RZ, -R59 ;  /* 0x000000ffff3bd224 */ /* 0x000fe200078e0a3b */
[C---:B------:R-:W-:Y:S01]  /*22d0*/  ISETP.GT.U32.AND P5, PT, R4.reuse, R65, PT ;  /* 0x000000410400720c */ /* 0x040fe20003fa4070 */
[C---:B------:R-:W-:Y:S02]  /*22e0*/  IMAD R15, R4.reuse, R15, R18 ;  /* 0x0000000f040f7224 */ /* 0x040fe400078e0212 */
[----:B------:R-:W-:Y:S01]  /*22f0*/  @!P6 IMAD.MOV R61, RZ, RZ, -R61 ;  /* 0x000000ffff3de224 */ /* 0x000fe200078e0a3d */
[C---:B------:R-:W-:Y:S02]  /*2300*/  ISETP.GT.U32.AND P6, PT, R4.reuse, R67, PT ;  /* 0x000000430400720c */ /* 0x040fe40003fc4070 */
[----:B------:R-:W-:Y:S01]  /*2310*/  LOP3.LUT R187, R111, 0x70, RZ, 0xfc, !PT ;  /* 0x000000706fbb7812 */ /* 0x000fe200078efcff */
[--C-:B------:R-:W-:Y:S01]  /*2320*/  @!P4 IMAD.IADD R63, R63, 0x1, -R4.reuse ;  /* 0x000000013f3fc824 */ /* 0x100fe200078e0a04 */
[----:B------:R-:W-:Y:S01]  /*2330*/  ISETP.GT.U32.AND P4, PT, R4, R15, PT ;  /* 0x0000000f0400720c */ /* 0x000fe20003f84070 */
[----:B------:R-:W-:Y:S01]  /*2340*/  @!P3 IMAD.IADD R7, R7, 0x1, -R4 ;  /* 0x000000010707b824 */ /* 0x000fe200078e0a04 */
[----:B------:R-:W-:-:S02]  /*2350*/  ISETP.GE.AND P3, PT, R192, RZ, PT ;  /* 0x000000ffc000720c */ /* 0x000fc40003f66270 */
[----:B------:R-:W-:Y:S02]  /*2360*/  IABS R69, R187 ;  /* 0x000000bb00457213 */ /* 0x000fe40000000000 */
[----:B------:R-:W-:Y:S01]  /*2370*/  LOP3.LUT R186, R111, 0x74, RZ, 0xfc, !PT ;  /* 0x000000746fba7812 */ /* 0x000fe200078efcff */
[--C-:B------:R-:W-:Y:S01]  /*2380*/  @!P5 IMAD.IADD R65, R65, 0x1, -R4.reuse ;  /* 0x000000014141d824 */ /* 0x100fe200078e0a04 */
[----:B------:R-:W-:Y:S01]  /*2390*/  LOP3.LUT R185, R111, 0x78, RZ, 0xfc, !PT ;  /* 0x000000786fb97812 */ /* 0x000fe200078efcff */
[----:B------:R-:W-:Y:S01]  /*23a0*/  IMAD.HI.U32 R14, R5, R69, RZ ;  /* 0x00000045050e7227 */ /* 0x000fe200078e00ff */
[C---:B------:R-:W-:Y:S02]  /*23b0*/  ISETP.GT.U32.AND P5, PT, R4.reuse, R7, PT ;  /* 0x000000070400720c */ /* 0x040fe40003fa4070 */
[----:B------:R-:W-:Y:S01]  /*23c0*/  IABS R71, R186 ;  /* 0x000000ba00477213 */ /* 0x000fe20000000000 */
[----:B------:R-:W-:Y:S01]  /*23d0*/  @!P6 IMAD.IADD R67, R67, 0x1, -R4 ;  /* 0x000000014343e824 */ /* 0x000fe200078e0a04 */
[----:B------:R-:W-:Y:S01]  /*23e0*/  IABS R73, R185 ;  /* 0x000000b900497213 */ /* 0x000fe20000000000 */
[----:B------:R-:W-:Y:S01]  /*23f0*/  IMAD.MOV R14, RZ, RZ, -R14 ;  /* 0x000000ffff0e7224 */ /* 0x000fe200078e0a0e */
[----:B------:R-:W-:Y:S01]  /*2400*/  ISETP.GT.U32.AND P6, PT, R4, R65, PT ;  /* 0x000000410400720c */ /* 0x000fe20003fc4070 */
[----:B------:R-:W-:-:S04]  /*2410*/  IMAD.HI.U32 R18, R5, R71, RZ ;  /* 0x0000004705127227 */ /* 0x000fc800078e00ff */
[----:B------:R-:W-:Y:S02]  /*2420*/  @!P4 IMAD.IADD R15, R15, 0x1, -R4 ;  /* 0x000000010f0fc824 */ /* 0x000fe400078e0a04 */
[----:B------:R-:W-:Y:S01]  /*2430*/  @!P3 IMAD.MOV R63, RZ, RZ, -R63 ;  /* 0x000000ffff3fb224 */ /* 0x000fe200078e0a3f */
[C---:B------:R-:W-:Y:S01]  /*2440*/  ISETP.GT.U32.AND P3, PT, R4.reuse, R67, PT ;  /* 0x000000430400720c */ /* 0x040fe20003f64070 */
[C---:B------:R-:W-:Y:S02]  /*2450*/  IMAD R69, R4.reuse, R14, R69 ;  /* 0x0000000e04457224 */ /* 0x040fe400078e0245 */
[----:B------:R-:W-:Y:S01]  /*2460*/  IMAD.HI.U32 R14, R5, R73, RZ ;  /* 0x00000049050e7227 */ /* 0x000fe200078e00ff */
[----:B------:R-:W-:Y:S02]  /*2470*/  LOP3.LUT R184, R111, 0x7c, RZ, 0xfc, !PT ;  /* 0x0000007c6fb87812 */ /* 0x000fe400078efcff */
[----:B------:R-:W-:Y:S01]  /*2480*/  ISETP.GT.U32.AND P4, PT, R4, R15, PT ;  /* 0x0000000f0400720c */ /* 0x000fe20003f84070 */
[----:B------:R-:W-:-:S02]  /*2490*/  IMAD.MOV R18, RZ, RZ, -R18 ;  /* 0x000000ffff127224 */ /* 0x000fc400078e0a12 */
[----:B------:R-:W-:Y:S02]  /*24a0*/  IMAD.MOV R14, RZ, RZ, -R14 ;  /* 0x000000ffff0e7224 */ /* 0x000fe400078e0a0e */
[--C-:B------:R-:W-:Y:S01]  /*24b0*/  @!P5 IMAD.IADD R7, R7, 0x1, -R4.reuse ;  /* 0x000000010707d824 */ /* 0x100fe200078e0a04 */
[C---:B------:R-:W-:Y:S01]  /*24c0*/  ISETP.GT.U32.AND P5, PT, R4.reuse, R69, PT ;  /* 0x000000450400720c */ /* 0x040fe20003fa4070 */
[C---:B------:R-:W-:Y:S01]  /*24d0*/  IMAD R71, R4.reuse, R18, R71 ;  /* 0x0000001204477224 */ /* 0x040fe200078e0247 */
[----:B------:R-:W-:Y:S01]  /*24e0*/  IABS R75, R184 ;  /* 0x000000b8004b7213 */ /* 0x000fe20000000000 */
[C---:B------:R-:W-:Y:S02]  /*24f0*/  IMAD R73, R4.reuse, R14, R73 ;  /* 0x0000000e04497224 */ /* 0x040fe400078e0249 */
[----:B------:R-:W-:Y:S01]  /*2500*/  @!P6 IMAD.IADD R65, R65, 0x1, -R4 ;  /* 0x000000014141e824 */ /* 0x000fe200078e0a04 */
[----:B------:R-:W-:Y:S01]  /*2510*/  ISETP.GT.U32.AND P6, PT, R4, R71, PT ;  /* 0x000000470400720c */ /* 0x000fe20003fc4070 */
[----:B------:R-:W-:-:S04]  /*2520*/  IMAD.HI.U32 R5, R5, R75, RZ ;  /* 0x0000004b05057227 */ /* 0x000fc800078e00ff */
[--C-:B------:R-:W-:Y:S01]  /*2530*/  @!P3 IMAD.IADD R67, R67, 0x1, -R4.reuse ;  /* 0x000000014343b824 */ /* 0x100fe200078e0a04 */
[----:B------:R-:W-:Y:S01]  /*2540*/  ISETP.GT.U32.AND P3, PT, R4, R73, PT ;  /* 0x000000490400720c */ /* 0x000fe20003f64070 */
[----:B------:R-:W-:Y:S02]  /*2550*/  IMAD.MOV R5, RZ, RZ, -R5 ;  /* 0x000000ffff057224 */ /* 0x000fe400078e0a05 */
[--C-:B------:R-:W-:Y:S01]  /*2560*/  @!P4 IMAD.IADD R15, R15, 0x1, -R4.reuse ;  /* 0x000000010f0fc824 */ /* 0x100fe200078e0a04 */
[----:B------:R-:W-:Y:S01]  /*2570*/  ISETP.GE.AND P4, PT, R191, RZ, PT ;  /* 0x000000ffbf00720c */ /* 0x000fe20003f86270 */
[--C-:B------:R-:W-:Y:S01]  /*2580*/  @!P5 IMAD.IADD R69, R69, 0x1, -R4.reuse ;  /* 0x000000014545d824 */ /* 0x100fe200078e0a04 */
[----:B------:R-:W-:Y:S01]  /*2590*/  ISETP.GE.AND P5, PT, R190, RZ, PT ;  /* 0x000000ffbe00720c */ /* 0x000fe20003fa6270 */
[----:B------:R-:W-:Y:S02]  /*25a0*/  IMAD R75, R4, R5, R75 ;  /* 0x00000005044b7224 */ /* 0x000fe400078e024b */
[----:B------:R-:W-:-:S02]  /*25b0*/  @!P6 IMAD.IADD R71, R71, 0x1, -R4 ;  /* 0x000000014747e824 */ /* 0x000fc400078e0a04 */
[----:B------:R-:W-:Y:S01]  /*25c0*/  IMAD.MOV.U32 R26, RZ, RZ, R7 ;  /* 0x000000ffff1a7224 */ /* 0x000fe200078e0007 */
[C---:B------:R-:W-:Y:S01]  /*25d0*/  ISETP.GT.U32.AND P6, PT, R4.reuse, R75, PT ;  /* 0x0000004b0400720c */ /* 0x040fe20003fc4070 */
[----:B------:R-:W-:Y:S01]  /*25e0*/  @!P3 IMAD.IADD R73, R73, 0x1, -R4 ;  /* 0x000000014949b824 */ /* 0x000fe200078e0a04 */
[----:B------:R-:W-:-:S03]  /*25f0*/  ISETP.GT.U32.AND P3, PT, R4, R69, PT ;  /* 0x000000450400720c */ /* 0x000fc60003f64070 */
[----:B------:R-:W-:Y:S01]  /*2600*/  @!P4 IMAD.MOV R26, RZ, RZ, -R26 ;  /* 0x000000ffff1ac224 */ /* 0x000fe200078e0a1a */
[C---:B------:R-:W-:Y:S01]  /*2610*/  ISETP.GT.U32.AND P4, PT, R4.reuse, R73, PT ;  /* 0x000000490400720c */ /* 0x040fe20003f84070 */
[----:B------:R-:W-:Y:S01]  /*2620*/  @!P5 IMAD.MOV R65, RZ, RZ, -R65 ;  /* 0x000000ffff41d224 */ /* 0x000fe200078e0a41 */
[----:B------:R-:W-:-:S05]  /*2630*/  ISETP.GT.U32.AND P5, PT, R4, R71, PT ;  /* 0x000000470400720c */ /* 0x000fca0003fa4070 */
[--C-:B------:R-:W-:Y:S02]  /*2640*/  @!P6 IMAD.IADD R75, R75, 0x1, -R4.reuse ;  /* 0x000000014b4be824 */ /* 0x100fe400078e0a04 */
[--C-:B------:R-:W-:Y:S01]  /*2650*/  @!P3 IMAD.IADD R69, R69, 0x1, -R4.reuse ;  /* 0x000000014545b824 */ /* 0x100fe200078e0a04 */
[----:B------:R-:W-:Y:S02]  /*2660*/  ISETP.GE.AND P3, PT, R189, RZ, PT ;  /* 0x000000ffbd00720c */ /* 0x000fe40003f66270 */
[----:B------:R-:W-:Y:S01]  /*2670*/  ISETP.GT.U32.AND P6, PT, R4, R75, PT ;  /* 0x0000004b0400720c */ /* 0x000fe20003fc4070 */
[--C-:B------:R-:W-:Y:S01]  /*2680*/  @!P4 IMAD.IADD R73, R73, 0x1, -R4.reuse ;  /* 0x000000014949c824 */ /* 0x100fe200078e0a04 */
[----:B------:R-:W-:Y:S01]  /*2690*/  ISETP.GE.AND P4, PT, R187, RZ, PT ;  /* 0x000000ffbb00720c */ /* 0x000fe20003f86270 */
[----:B------:R-:W-:Y:S01]  /*26a0*/  @!P5 IMAD.IADD R71, R71, 0x1, -R4 ;  /* 0x000000014747d824 */ /* 0x000fe200078e0a04 */
[----:B------:R-:W-:Y:S01]  /*26b0*/  ISETP.GE.AND P5, PT, R188, RZ, PT ;  /* 0x000000ffbc00720c */ /* 0x000fe20003fa6270 */
[----:B------:R-:W-:-:S02]  /*26c0*/  IMAD.MOV.U32 R28, RZ, RZ, R15 ;  /* 0x000000ffff1c7224 */ /* 0x000fc400078e000f */
[----:B------:R-:W-:-:S04]  /*26d0*/  IMAD R30, R12, 0x4, R6 ;  /* 0x000000040c1e7824 */ /* 0x000fc800078e0206 */
[----:B------:R-:W-:Y:S02]  /*26e0*/  @!P3 IMAD.MOV R67, RZ, RZ, -R67 ;  /* 0x000000ffff43b224 */ /* 0x000fe400078e0a43 */
[----:B------:R-:W-:Y:S01]  /*26f0*/  @!P6 IMAD.IADD R75, R75, 0x1, -R4 ;  /* 0x000000014b4be824 */ /* 0x000fe200078e0a04 */
[-C--:B------:R-:W-:Y:S01]  /*2700*/  LEA R4, P3, R8, R17.reuse, 0x1 ;  /* 0x0000001108047211 */ /* 0x080fe200078608ff */
[----:B------:R-:W-:Y:S01]  /*2710*/  @!P4 IMAD.MOV R69, RZ, RZ, -R69 ;  /* 0x000000ffff45c224 */ /* 0x000fe200078e0a45 */
[----:B------:R-:W-:Y:S01]  /*2720*/  LEA R14, P4, R16, R17, 0x1 ;  /* 0x00000011100e7211 */ /* 0x000fe200078808ff */
[----:B------:R-:W-:Y:S01]  /*2730*/  @!P5 IMAD.MOV R28, RZ, RZ, -R28 ;  /* 0x000000ffff1cd224 */ /* 0x000fe200078e0a1c */
[----:B------:R-:W-:Y:S02]  /*2740*/  LEA.HI.X.SX32 R5, R8, R19, 0x1, P3 ;  /* 0x0000001308057211 */ /* 0x000fe400018f0eff */
[-C--:B------:R-:W-:Y:S02]  /*2750*/  LEA R6, P6, R10, R17.reuse, 0x1 ;  /* 0x000000110a067211 */ /* 0x080fe400078c08ff */
[----:B------:R-:W-:-:S02]  /*2760*/  LEA R8, P5, R9, R17, 0x1 ;  /* 0x0000001109087211 */ /* 0x000fc400078a08ff */
[----:B------:R-:W-:Y:S02]  /*2770*/  LEA.HI.X.SX32 R15, R16, R19, 0x1, P4 ;  /* 0x00000013100f7211 */ /* 0x000fe400020f0eff */
[----:B------:R-:W-:Y:S02]  /*2780*/  LEA R16, P4, R30, R17, 0x1 ;  /* 0x000000111e107211 */ /* 0x000fe400078808ff */
[-C--:B------:R-:W-:Y:S02]  /*2790*/  LEA.HI.X.SX32 R7, R10, R19.reuse, 0x1, P6 ;  /* 0x000000130a077211 */ /* 0x080fe400030f0eff */
[----:B------:R-:W-:Y:S02]  /*27a0*/  LEA.HI.X.SX32 R9, R9, R19, 0x1, P5 ;  /* 0x0000001309097211 */ /* 0x000fe400028f0eff */
[-C--:B------:R-:W-:Y:S02]  /*27b0*/  LEA R10, P3, R11, R17.reuse, 0x1 ;  /* 0x000000110b0a7211 */ /* 0x080fe400078608ff */
[----:B------:R-:W-:-:S02]  /*27c0*/  LEA R18, P5, R86, R17, 0x1 ;  /* 0x0000001156127211 */ /* 0x000fc400078a08ff */
[-C--:B------:R-:W-:Y:S02]  /*27d0*/  LEA.HI.X.SX32 R17, R30, R19.reuse, 0x1, P4 ;  /* 0x000000131e117211 */ /* 0x080fe400020f0eff */
[----:B------:R-:W-:Y:S02]  /*27e0*/  ISETP.GE.AND P4, PT, R185, RZ, PT ;  /* 0x000000ffb900720c */ /* 0x000fe40003f86270 */
[----:B------:R-:W-:Y:S02]  /*27f0*/  ISETP.GE.AND P6, PT, R184, RZ, PT ;  /* 0x000000ffb800720c */ /* 0x000fe40003fc6270 */
[----:B------:R-:W-:Y:S02]  /*2800*/  LEA.HI.X.SX32 R11, R11, R19, 0x1, P3 ;  /* 0x000000130b0b7211 */ /* 0x000fe400018f0eff */
[----:B------:R-:W-:Y:S02]  /*2810*/  ISETP.GE.AND P3, PT, R186, RZ, PT ;  /* 0x000000ffba00720c */ /* 0x000fe40003f66270 */
[----:B------:R-:W-:-:S02]  /*2820*/  LOP3.LUT R143, R121, 0x34, RZ, 0xfc, !PT ;  /* 0x00000034798f7812 */ /* 0x000fc400078efcff */
[----:B------:R-:W-:-:S03]  /*2830*/  LOP3.LUT R141, R121, 0x3c, RZ, 0xfc, !PT ;  /* 0x0000003c798d7812 */ /* 0x000fc600078efcff */
[----:B------:R-:W-:Y:S01]  /*2840*/  @!P4 IMAD.MOV R73, RZ, RZ, -R73 ;  /* 0x000000ffff49c224 */ /* 0x000fe200078e0a49 */
[-C--:B------:R-:W-:Y:S01]  /*2850*/  ISETP.LT.AND P4, PT, R143, R2.reuse, P0 ;  /* 0x000000028f00720c */ /* 0x080fe20000781270 */
[----:B------:R-:W-:Y:S01]  /*2860*/  @!P6 IMAD.MOV R75, RZ, RZ, -R75 ;  /* 0x000000ffff4be224 */ /* 0x000fe200078e0a4b */
[----:B------:R-:W-:Y:S02]  /*2870*/  LOP3.LUT R145, R121, 0x2c, RZ, 0xfc, !PT ;  /* 0x0000002c79917812 */ /* 0x000fe400078efcff */
[-C--:B------:R-:W-:Y:S01]  /*2880*/  ISETP.LT.AND P6, PT, R141, R2.reuse, P0 ;  /* 0x000000028d00720c */ /* 0x080fe200007c1270 */
[----:B------:R-:W-:Y:S01]  /*2890*/  @!P3 IMAD.MOV R71, RZ, RZ, -R71 ;  /* 0x000000ffff47b224 */ /* 0x000fe200078e0a47 */
[----:B------:R-:W-:Y:S02]  /*28a0*/  ISETP.LT.AND P3, PT, R145, R2, P0 ;  /* 0x000000029100720c */ /* 0x000fe40000761270 */
[----:B------:R-:W-:Y:S02]  /*28b0*/  PRMT R144, RZ, 0x7610, R144 ;  /* 0x00007610ff907816 */ /* 0x000fe40000000090 */
[----:B------:R-:W-:-:S02]  /*28c0*/  PRMT R142, RZ, 0x7610, R142 ;  /* 0x00007610ff8e7816 */ /* 0x000fc4000000008e */
[----:B------:R-:W-:Y:S02]  /*28d0*/  LOP3.LUT R147, R121, 0x8, RZ, 0xfc, !PT ;  /* 0x0000000879937812 */ /* 0x000fe400078efcff */
[----:B------:R-:W-:Y:S01]  /*28e0*/  PRMT R140, RZ, 0x7610, R140 ;  /* 0x00007610ff8c7816 */ /* 0x000fe2000000008c */
[----:B------:R1:W3:Y:S01]  /*28f0*/  @P4 LDG.E.U16 R144, desc[UR20][R14.64] ;  /* 0x000000140e904981 */ /* 0x0002e2000c1e1500 */
[----:B------:R-:W-:Y:S02]  /*2900*/  LEA.HI.X.SX32 R19, R86, R19, 0x1, P5 ;  /* 0x0000001356137211 */ /* 0x000fe400028f0eff */
[----:B------:R-:W-:Y:S01]  /*2910*/  ISETP.NE.AND P5, PT, R29, RZ, PT ;  /* 0x000000ff1d00720c */ /* 0x000fe20003fa5270 */
[----:B------:R0:W3:Y:S01]  /*2920*/  @P6 LDG.E.U16 R142, desc[UR20][R16.64] ;  /* 0x00000014108e6981 */ /* 0x0000e2000c1e1500 */
[----:B------:R-:W-:Y:S02]  /*2930*/  LOP3.LUT R29, RZ, R29, RZ, 0x33, !PT ;  /* 0x0000001dff1d7212 */ /* 0x000fe400078e33ff */
[-C--:B------:R-:W-:Y:S01]  /*2940*/  ISETP.LT.AND P6, PT, R147, R2.reuse, P0 ;  /* 0x000000029300720c */ /* 0x080fe200007c1270 */
[----:B------:R0:W3:Y:S01]  /*2950*/  @P3 LDG.E.U16 R140, desc[UR20][R18.64] ;  /* 0x00000014128c3981 */ /* 0x0000e2000c1e1500 */
[----:B-1----:R-:W-:Y:S01]  /*2960*/  IMAD R14, R119, R13, RZ ;  /* 0x0000000d770e7224 */ /* 0x002fe200078e02ff */
[----:B------:R-:W-:-:S02]  /*2970*/  ISETP.LT.AND P4, PT, R121, R2, P0 ;  /* 0x000000027900720c */ /* 0x000fc40000781270 */
[C---:B------:R-:W-:Y:S02]  /*2980*/  SEL R20, R29.reuse, R20, !P5 ;  /* 0x000000141d147207 */ /* 0x040fe40006800000 */
[C---:B------:R-:W-:Y:S02]  /*2990*/  LEA R90, P3, R14.reuse, UR14, 0x1 ;  /* 0x0000000e0e5a7c11 */ /* 0x040fe4000f8608ff */
[C---:B------:R-:W-:Y:S02]  /*29a0*/  SEL R31, R29.reuse, R31, !P5 ;  /* 0x0000001f1d1f7207 */ /* 0x040fe40006800000 */
[----:B------:R-:W-:Y:S02]  /*29b0*/  PRMT R182, RZ, 0x7610, R182 ;  /* 0x00007610ffb67816 */ /* 0x000fe400000000b6 */
[----:B------:R-:W-:Y:S02]  /*29c0*/  PRMT R183, RZ, 0x7610, R183 ;  /* 0x00007610ffb77816 */ /* 0x000fe400000000b7 */
[----:B------:R-:W-:Y:S01]  /*29d0*/  LEA.HI.X.SX32 R92, R14, UR15, 0x1, P3 ;  /* 0x0000000f0e5c7c11 */ /* 0x000fe200098f0eff */
[----:B--2---:R-:W-:Y:S01]  /*29e0*/  IMAD R14, R20, UR4, RZ ;  /* 0x00000004140e7c24 */ /* 0x004fe2000f8e02ff */
[----:B------:R-:W-:Y:S01]  /*29f0*/  SEL R33, R29, R33, !P5 ;  /* 0x000000211d217207 */ /* 0x000fe20006800000 */
[----:B------:R-:W-:Y:S01]  /*2a00*/  IMAD R15, R31, UR4, RZ ;  /* 0x000000041f0f7c24 */ /* 0x000fe2000f8e02ff */
[C---:B------:R-:W-:Y:S01]  /*2a10*/  SEL R35, R29.reuse, R35, !P5 ;  /* 0x000000231d237207 */ /* 0x040fe20006800000 */
[----:B------:R-:W2:Y:S01]  /*2a20*/  @P6 LDG.E.U16 R182, desc[UR20][R6.64] ;  /* 0x0000001406b66981 */ /* 0x000ea2000c1e1500 */
[----:B------:R-:W-:-:S02]  /*2a30*/  SEL R37, R29, R37, !P5 ;  /* 0x000000251d257207 */ /* 0x000fc40006800000 */
[C---:B------:R-:W-:Y:S01]  /*2a40*/  SEL R43, R29.reuse, R43, !P5 ;  /* 0x0000002b1d2b7207 */ /* 0x040fe20006800000 */
[----:B------:R-:W2:Y:S01]  /*2a50*/  @P4 LDG.E.U16 R183, desc[UR20][R4.64] ;  /* 0x0000001404b74981 */ /* 0x000ea2000c1e1500 */
[----:B------:R-:W-:Y:S01]  /*2a60*/  SEL R21, R29, R21, !P5 ;  /* 0x000000151d157207 */ /* 0x000fe20006800000 */
[----:B0-----:R-:W-:Y:S01]  /*2a70*/  IMAD R16, R33, UR4, RZ ;  /* 0x0000000421107c24 */ /* 0x001fe2000f8e02ff */
[----:B------:R-:W-:Y:S01]  /*2a80*/  SEL R22, R29, R22, !P5 ;  /* 0x000000161d167207 */ /* 0x000fe20006800000 */
[----:B------:R-:W-:Y:S01]  /*2a90*/  IMAD R17, R35, UR4, RZ ;  /* 0x0000000423117c24 */ /* 0x000fe2000f8e02ff */
[-C--:B------:R-:W-:Y:S02]  /*2aa0*/  LEA R18, P6, R14, R90.reuse, 0x1 ;  /* 0x0000005a0e127211 */ /* 0x080fe400078c08ff */
[----:B------:R-:W-:Y:S02]  /*2ab0*/  SEL R39, R29, R39, !P5 ;  /* 0x000000271d277207 */ /* 0x000fe40006800000 */
[----:B------:R-:W-:Y:S01]  /*2ac0*/  LEA R20, P4, R15, R90, 0x1 ;  /* 0x0000005a0f147211 */ /* 0x000fe200078808ff */
[----:B------:R-:W-:Y:S01]  /*2ad0*/  IMAD R33, R43, UR4, RZ ;  /* 0x000000042b217c24 */ /* 0x000fe2000f8e02ff */
[----:B------:R-:W-:Y:S01]  /*2ae0*/  SEL R30, R29, R27, !P5 ;  /* 0x0000001b1d1e7207 */ /* 0x000fe20006800000 */
[----:B------:R-:W-:Y:S01]  /*2af0*/  IMAD R27, R37, UR4, RZ ;  /* 0x00000004251b7c24 */ /* 0x000fe2000f8e02ff */
[----:B------:R-:W-:Y:S01]  /*2b00*/  SEL R41, R29, R41, !P5 ;  /* 0x000000291d297207 */ /* 0x000fe20006800000 */
[----:B------:R-:W-:Y:S01]  /*2b10*/  IMAD R37, R21, UR4, RZ ;  /* 0x0000000415257c24 */ /* 0x000fe2000f8e02ff */
[C---:B------:R-:W-:Y:S01]  /*2b20*/  SEL R23, R29.reuse, R23, !P5 ;  /* 0x000000171d177207 */ /* 0x040fe20006800000 */
[----:B------:R-:W-:Y:S01]  /*2b30*/  IMAD R43, R22, UR4, RZ ;  /* 0x00000004162b7c24 */ /* 0x000fe2000f8e02ff */
[----:B------:R-:W-:-:S02]  /*2b40*/  SEL R25, R29, R25, !P5 ;  /* 0x000000191d197207 */ /* 0x000fc40006800000 */
[----:B------:R-:W-:Y:S02]  /*2b50*/  LEA.HI.X.SX32 R19, R14, R92, 0x1, P6 ;  /* 0x0000005c0e137211 */ /* 0x000fe400030f0eff */
[C---:B------:R-:W-:Y:S02]  /*2b60*/  SEL R45, R29.reuse, R45, !P5 ;  /* 0x0000002d1d2d7207 */ /* 0x040fe40006800000 */
[C---:B------:R-:W-:Y:S02]  /*2b70*/  SEL R47, R29.reuse, R47, !P5 ;  /* 0x0000002f1d2f7207 */ /* 0x040fe40006800000 */
[C---:B------:R-:W-:Y:S02]  /*2b80*/  SEL R49, R29.reuse, R49, !P5 ;  /* 0x000000311d317207 */ /* 0x040fe40006800000 */
[C---:B------:R-:W-:Y:S02]  /*2b90*/  SEL R51, R29.reuse, R51, !P5 ;  /* 0x000000331d337207 */ /* 0x040fe40006800000 */
[----:B------:R-:W-:-:S02]  /*2ba0*/  SEL R53, R29, R53, !P5 ;  /* 0x000000351d357207 */ /* 0x000fc40006800000 */
[C---:B------:R-:W-:Y:S02]  /*2bb0*/  SEL R55, R29.reuse, R55, !P5 ;  /* 0x000000371d377207 */ /* 0x040fe40006800000 */
        /* <DEDUP_REMOVED lines=12> */
[----:B------:R-:W-:Y:S01]  /*2c80*/  SEL R75, R29, R75, !P5 ;  /* 0x0000004b1d4b7207 */ /* 0x000fe20006800000 */
[----:B------:R-:W-:Y:S01]  /*2c90*/  IMAD R29, R39, UR4, RZ ;  /* 0x00000004271d7c24 */ /* 0x000fe2000f8e02ff */
[C---:B------:R-:W-:Y:S02]  /*2ca0*/  LEA R22, P6, R16.reuse, R90, 0x1 ;  /* 0x0000005a10167211 */ /* 0x040fe400078c08ff */
[----:B------:R-:W-:Y:S02]  /*2cb0*/  LEA.HI.X.SX32 R21, R15, R92, 0x1, P4 ;  /* 0x0000005c0f157211 */ /* 0x000fe400020f0eff */
[----:B------:R-:W-:Y:S01]  /*2cc0*/  LEA R24, P4, R17, R90, 0x1 ;  /* 0x0000005a11187211 */ /* 0x000fe200078808ff */
[----:B------:R-:W-:Y:S02]  /*2cd0*/  IMAD R31, R41, UR4, RZ ;  /* 0x00000004291f7c24 */ /* 0x000fe4000f8e02ff */
[----:B------:R-:W-:Y:S01]  /*2ce0*/  IMAD R39, R23, UR4, RZ ;  /* 0x0000000417277c24 */ /* 0x000fe2000f8e02ff */
[----:B------:R-:W-:Y:S01]  /*2cf0*/  LEA.HI.X.SX32 R23, R16, R92, 0x1, P6 ;  /* 0x0000005c10177211 */ /* 0x000fe200030f0eff */
[----:B------:R-:W-:Y:S01]  /*2d00*/  IMAD R41, R25, UR4, RZ ;  /* 0x0000000419297c24 */ /* 0x000fe2000f8e02ff */
[----:B------:R-:W-:-:S02]  /*2d10*/  LEA R26, P6, R27, R90, 0x1 ;  /* 0x0000005a1b1a7211 */ /* 0x000fc400078c08ff */
[----:B------:R-:W-:Y:S02]  /*2d20*/  LEA.HI.X.SX32 R25, R17, R92, 0x1, P4 ;  /* 0x0000005c11197211 */ /* 0x000fe400020f0eff */
[----:B------:R-:W-:Y:S01]  /*2d30*/  LEA R28, P4, R29, R90, 0x1 ;  /* 0x0000005a1d1c7211 */ /* 0x000fe200078808ff */
[----:B------:R-:W-:Y:S01]  /*2d40*/  IMAD R35, R45, UR4, RZ ;  /* 0x000000042d237c24 */ /* 0x000fe2000f8e02ff */
[----:B------:R-:W-:Y:S01]  /*2d50*/  LEA.HI.X.SX32 R27, R27, R92, 0x1, P6 ;  /* 0x0000005c1b1b7211 */ /* 0x000fe200030f0eff */
[----:B------:R-:W-:Y:S01]  /*2d60*/  IMAD R45, R30, UR4, RZ ;  /* 0x000000041e2d7c24 */ /* 0x000fe2000f8e02ff */
[----:B------:R-:W-:Y:S01]  /*2d70*/  LEA R30, P6, R31, R90, 0x1 ;  /* 0x0000005a1f1e7211 */ /* 0x000fe200078c08ff */
[----:B------:R-:W-:Y:S01]  /*2d80*/  IMAD R14, R32, UR4, RZ ;  /* 0x00000004200e7c24 */ /* 0x000fe2000f8e02ff */
[----:B------:R-:W-:Y:S02]  /*2d90*/  LEA.HI.X.SX32 R29, R29, R92, 0x1, P4 ;  /* 0x0000005c1d1d7211 */ /* 0x000fe400020f0eff */
[----:B------:R-:W-:-:S02]  /*2da0*/  LEA R32, P4, R33, R90, 0x1 ;  /* 0x0000005a21207211 */ /* 0x000fc400078808ff */
[----:B------:R-:W-:Y:S02]  /*2db0*/  LEA.HI.X.SX32 R31, R31, R92, 0x1, P6 ;  /* 0x0000005c1f1f7211 */ /* 0x000fe400030f0eff */
[----:B------:R-:W-:Y:S02]  /*2dc0*/  LEA R34, P6, R35, R90, 0x1 ;  /* 0x0000005a23227211 */ /* 0x000fe400078c08ff */
[----:B------:R-:W-:Y:S02]  /*2dd0*/  LEA.HI.X.SX32 R33, R33, R92, 0x1, P4 ;  /* 0x0000005c21217211 */ /* 0x000fe400020f0eff */
[----:B------:R-:W-:Y:S02]  /*2de0*/  LEA R36, P4, R37, R90, 0x1 ;  /* 0x0000005a25247211 */ /* 0x000fe400078808ff */
[----:B------:R-:W-:Y:S02]  /*2df0*/  LEA.HI.X.SX32 R35, R35, R92, 0x1, P6 ;  /* 0x0000005c23237211 */ /* 0x000fe400030f0eff */
[----:B------:R-:W-:-:S02]  /*2e00*/  LEA R38, P6, R39, R90, 0x1 ;  /* 0x0000005a27267211 */ /* 0x000fc400078c08ff */
[----:B------:R-:W-:Y:S02]  /*2e10*/  LEA.HI.X.SX32 R37, R37, R92, 0x1, P4 ;  /* 0x0000005c25257211 */ /* 0x000fe400020f0eff */
[----:B------:R-:W-:Y:S01]  /*2e20*/  LEA R40, P4, R41, R90, 0x1 ;  /* 0x0000005a29287211 */ /* 0x000fe200078808ff */
[----:B------:R-:W-:Y:S01]  /*2e30*/  IMAD R47, R47, UR4, RZ ;  /* 0x000000042f2f7c24 */ /* 0x000fe2000f8e02ff */
[----:B------:R-:W-:Y:S01]  /*2e40*/  LEA.HI.X.SX32 R39, R39, R92, 0x1, P6 ;  /* 0x0000005c27277211 */ /* 0x000fe200030f0eff */
[----:B------:R-:W-:Y:S01]  /*2e50*/  IMAD R49, R49, UR4, RZ ;  /* 0x0000000431317c24 */ /* 0x000fe2000f8e02ff */
[----:B------:R-:W-:Y:S02]  /*2e60*/  LEA R42, P6, R43, R90, 0x1 ;  /* 0x0000005a2b2a7211 */ /* 0x000fe400078c08ff */
[----:B------:R-:W-:Y:S02]  /*2e70*/  LEA.HI.X.SX32 R41, R41, R92, 0x1, P4 ;  /* 0x0000005c29297211 */ /* 0x000fe400020f0eff */
[----:B------:R-:W-:Y:S01]  /*2e80*/  LEA R44, P4, R45, R90, 0x1 ;  /* 0x0000005a2d2c7211 */ /* 0x000fe200078808ff */
[----:B------:R-:W-:Y:S01]  /*2e90*/  IMAD R67, R46, UR4, RZ ;  /* 0x000000042e437c24 */ /* 0x000fe2000f8e02ff */
[----:B------:R-:W-:Y:S01]  /*2ea0*/  LEA.HI.X.SX32 R43, R43, R92, 0x1, P6 ;  /* 0x0000005c2b2b7211 */ /* 0x000fe200030f0eff */
[----:B------:R-:W-:Y:S01]  /*2eb0*/  IMAD R51, R51, UR4, RZ ;  /* 0x0000000433337c24 */ /* 0x000fe2000f8e02ff */
[----:B------:R-:W-:Y:S01]  /*2ec0*/  LEA R46, P6, R47, R90, 0x1 ;  /* 0x0000005a2f2e7211 */ /* 0x000fe200078c08ff */
[----:B------:R-:W-:Y:S01]  /*2ed0*/  IMAD R53, R53, UR4, RZ ;  /* 0x0000000435357c24 */ /* 0x000fe2000f8e02ff */
[----:B------:R-:W-:-:S02]  /*2ee0*/  LEA.HI.X.SX32 R45, R45, R92, 0x1, P4 ;  /* 0x0000005c2d2d7211 */ /* 0x000fc400020f0eff */
        /* <DEDUP_REMOVED lines=17> */
[----:B------:R-:W-:Y:S01]  /*3000*/  LEA R58, P6, R15, R90, 0x1 ;  /* 0x0000005a0f3a7211 */ /* 0x000fe200078c08ff */
[----:B------:R-:W-:Y:S01]  /*3010*/  IMAD R65, R63, UR4, RZ ;  /* 0x000000043f417c24 */ /* 0x000fe2000f8e02ff */
[----:B------:R-:W-:Y:S02]  /*3020*/  LEA.HI.X.SX32 R57, R14, R92, 0x1, P4 ;  /* 0x0000005c0e397211 */ /* 0x000fe400020f0eff */
[----:B------:R-:W-:Y:S01]  /*3030*/  LEA R60, P4, R16, R90, 0x1 ;  /* 0x0000005a103c7211 */ /* 0x000fe200078808ff */
[----:B------:R-:W-:Y:S01]  /*3040*/  IMAD R14, R62, UR4, RZ ;  /* 0x000000043e0e7c24 */ /* 0x000fe2000f8e02ff */
[----:B------:R-:W-:-:S02]  /*3050*/  LEA.HI.X.SX32 R59, R15, R92, 0x1, P6 ;  /* 0x0000005c0f3b7211 */ /* 0x000fc400030f0eff */
[----:B------:R-:W-:Y:S02]  /*3060*/  LEA R62, P6, R17, R90, 0x1 ;  /* 0x0000005a113e7211 */ /* 0x000fe400078c08ff */
[----:B------:R-:W-:Y:S02]  /*3070*/  LEA.HI.X.SX32 R61, R16, R92, 0x1, P4 ;  /* 0x0000005c103d7211 */ /* 0x000fe400020f0eff */
[----:B------:R-:W-:Y:S01]  /*3080*/  LEA R64, P4, R65, R90, 0x1 ;  /* 0x0000005a41407211 */ /* 0x000fe200078808ff */
[----:B------:R-:W-:Y:S01]  /*3090*/  IMAD R15, R66, UR4, RZ ;  /* 0x00000004420f7c24 */ /* 0x000fe2000f8e02ff */
[----:B------:R-:W-:Y:S02]  /*30a0*/  LEA.HI.X.SX32 R63, R17, R92, 0x1, P6 ;  /* 0x0000005c113f7211 */ /* 0x000fe400030f0eff */
[----:B------:R-:W-:Y:S02]  /*30b0*/  LEA R66, P6, R67, R90, 0x1 ;  /* 0x0000005a43427211 */ /* 0x000fe400078c08ff */
[----:B------:R-:W-:-:S02]  /*30c0*/  LEA.HI.X.SX32 R65, R65, R92, 0x1, P4 ;  /* 0x0000005c41417211 */ /* 0x000fc400020f0eff */
[----:B------:R-:W-:Y:S01]  /*30d0*/  LEA R68, P4, R69, R90, 0x1 ;  /* 0x0000005a45447211 */ /* 0x000fe200078808ff */
[----:B------:R-:W-:Y:S01]  /*30e0*/  IMAD R17, R70, UR4, RZ ;  /* 0x0000000446117c24 */ /* 0x000fe2000f8e02ff */
[----:B------:R-:W-:Y:S02]  /*30f0*/  LEA.HI.X.SX32 R67, R67, R92, 0x1, P6 ;  /* 0x0000005c43437211 */ /* 0x000fe400030f0eff */
[----:B------:R-:W-:Y:S02]  /*3100*/  LEA R70, P6, R71, R90, 0x1 ;  /* 0x0000005a47467211 */ /* 0x000fe400078c08ff */
[----:B------:R-:W-:Y:S02]  /*3110*/  LEA.HI.X.SX32 R69, R69, R92, 0x1, P4 ;  /* 0x0000005c45457211 */ /* 0x000fe400020f0eff */
[C---:B------:R-:W-:Y:S02]  /*3120*/  LOP3.LUT R149, R121.reuse, 0x4, RZ, 0xfc, !PT ;  /* 0x0000000479957812 */ /* 0x040fe400078efcff */
[----:B------:R-:W-:-:S02]  /*3130*/  LOP3.LUT R151, R121, 0xc, RZ, 0xfc, !PT ;  /* 0x0000000c79977812 */ /* 0x000fc400078efcff */
[----:B------:R-:W-:Y:S02]  /*3140*/  LEA R72, P4, R73, R90, 0x1 ;  /* 0x0000005a49487211 */ /* 0x000fe400078808ff */
[----:B------:R-:W-:Y:S01]  /*3150*/  LEA.HI.X.SX32 R71, R71, R92, 0x1, P6 ;  /* 0x0000005c47477211 */ /* 0x000fe200030f0eff */
[----:B------:R-:W-:Y:S01]  /*3160*/  IMAD R89, R75, UR4, RZ ;  /* 0x000000044b597c24 */ /* 0x000fe2000f8e02ff */
[-C--:B------:R-:W-:Y:S02]  /*3170*/  ISETP.LT.AND P3, PT, R149, R2.reuse, P0 ;  /* 0x000000029500720c */ /* 0x080fe40000761270 */
[----:B------:R-:W-:Y:S02]  /*3180*/  ISETP.LT.AND P5, PT, R151, R2, P0 ;  /* 0x000000029700720c */ /* 0x000fe400007a1270 */
[----:B------:R-:W-:Y:S02]  /*3190*/  LEA R74, P6, R14, R90, 0x1 ;  /* 0x0000005a0e4a7211 */ /* 0x000fe400078c08ff */
[----:B------:R-:W-:-:S02]  /*31a0*/  LEA.HI.X.SX32 R73, R73, R92, 0x1, P4 ;  /* 0x0000005c49497211 */ /* 0x000fc400020f0eff */
[----:B------:R-:W-:Y:S02]  /*31b0*/  LEA R76, P4, R17, R90, 0x1 ;  /* 0x0000005a114c7211 */ /* 0x000fe400078808ff */
[----:B------:R-:W-:Y:S02]  /*31c0*/  ISETP.LT.AND P0, PT, R119, R2, P0 ;  /* 0x000000027700720c */ /* 0x000fe40000701270 */
[----:B------:R-:W-:Y:S02]  /*31d0*/  LEA.HI.X.SX32 R75, R14, R92, 0x1, P6 ;  /* 0x0000005c0e4b7211 */ /* 0x000fe400030f0eff */
[----:B------:R-:W-:Y:S02]  /*31e0*/  LEA R16, P6, R15, R90, 0x1 ;  /* 0x0000005a0f107211 */ /* 0x000fe400078c08ff */
[----:B------:R-:W-:Y:S02]  /*31f0*/  LEA.HI.X.SX32 R77, R17, R92, 0x1, P4 ;  /* 0x0000005c114d7211 */ /* 0x000fe400020f0eff */
[----:B------:R-:W-:-:S02]  /*3200*/  LEA R14, P4, R89, R90, 0x1 ;  /* 0x0000005a590e7211 */ /* 0x000fc400078808ff */
[----:B------:R-:W-:Y:S02]  /*3210*/  PRMT R181, RZ, 0x7610, R181 ;  /* 0x00007610ffb57816 */ /* 0x000fe400000000b5 */
[----:B------:R-:W-:Y:S02]  /*3220*/  PRMT R180, RZ, 0x7610, R180 ;  /* 0x00007610ffb47816 */ /* 0x000fe400000000b4 */
[----:B------:R-:W-:Y:S02]  /*3230*/  PRMT R179, RZ, 0x7610, R179 ;  /* 0x00007610ffb37816 */ /* 0x000fe400000000b3 */
[----:B------:R-:W-:Y:S01]  /*3240*/  PRMT R178, RZ, 0x7610, R178 ;  /* 0x00007610ffb27816 */ /* 0x000fe200000000b2 */
[----:B------:R-:W5:Y:S01]  /*3250*/  @P3 LDG.E.U16 R181, desc[UR20][R8.64] ;  /* 0x0000001408b53981 */ /* 0x000f62000c1e1500 */
[----:B------:R-:W-:Y:S02]  /*3260*/  PRMT R177, RZ, 0x7610, R177 ;  /* 0x00007610ffb17816 */ /* 0x000fe400000000b1 */
[----:B------:R-:W-:Y:S01]  /*3270*/  PRMT R176, RZ, 0x7610, R176 ;  /* 0x00007610ffb07816 */ /* 0x000fe200000000b0 */
[----:B------:R-:W5:Y:S01]  /*3280*/  @P5 LDG.E.U16 R180, desc[UR20][R10.64] ;  /* 0x000000140ab45981 */ /* 0x000f62000c1e1500 */
[----:B------:R-:W-:-:S02]  /*3290*/  PRMT R175, RZ, 0x7610, R175 ;  /* 0x00007610ffaf7816 */ /* 0x000fc400000000af */
[----:B------:R-:W-:Y:S01]  /*32a0*/  PRMT R174, RZ, 0x7610, R174 ;  /* 0x00007610ffae7816 */ /* 0x000fe200000000ae */
[----:B------:R-:W5:Y:S01]  /*32b0*/  @P0 LDG.E.U16 R179, desc[UR20][R18.64] ;  /* 0x0000001412b30981 */ /* 0x000f62000c1e1500 */
        /* <DEDUP_REMOVED lines=37> */
[-C--:B------:R-:W-:Y:S01]  /*3510*/  LEA.HI.X.SX32 R17, R15, R92.reuse, 0x1, P6 ;  /* 0x0000005c0f117211 */ /* 0x080fe200030f0eff */
[----:B------:R-:W5:Y:S01]  /*3520*/  @P0 LDG.E.U16 R166, desc[UR20][R70.64] ;  /* 0x0000001446a60981 */ /* 0x000f62000c1e1500 */
[----:B------:R-:W-:Y:S02]  /*3530*/  PRMT R200, RZ, 0x7610, R200 ;  /* 0x00007610ffc87816 */ /* 0x000fe400000000c8 */
[----:B------:R-:W-:Y:S01]  /*3540*/  LEA.HI.X.SX32 R15, R89, R92, 0x1, P4 ;  /* 0x0000005c590f7211 */ /* 0x000fe200020f0eff */
[----:B------:R-:W5:Y:S04]  /*3550*/  @P0 LDG.E.U16 R165, desc[UR20][R74.64] ;  /* 0x000000144aa50981 */ /* 0x000f68000c1e1500 */
        /* <DEDUP_REMOVED lines=16> */
[----:B------:R-:W5:Y:S01]  /*3660*/  @P0 LDG.E.U16 R200, desc[UR20][R14.64] ;  /* 0x000000140ec80981 */ /* 0x000f62000c1e1500 */
[----:B------:R-:W-:-:S02]  /*3670*/  SHF.R.S32.HI R208, RZ, 0x1f, R83 ;  /* 0x0000001fffd07819 */ /* 0x000fc40000011453 */
[----:B------:R-:W-:Y:S02]  /*3680*/  SHF.R.S32.HI R90, RZ, 0x1f, R87 ;  /* 0x0000001fff5a7819 */ /* 0x000fe40000011457 */
[----:B------:R-:W-:Y:S02]  /*3690*/  SHF.L.U64.HI R208, R83, 0x1, R208 ;  /* 0x0000000153d07819 */ /* 0x000fe400000102d0 */
[----:B------:R-:W-:Y:S02]  /*36a0*/  SHF.R.S32.HI R92, RZ, 0x1f, R85 ;  /* 0x0000001fff5c7819 */ /* 0x000fe40000011455 */
[-C--:B------:R-:W-:Y:S02]  /*36b0*/  LEA R100, P0, R87, R81.reuse, 0x1 ;  /* 0x0000005157647211 */ /* 0x080fe400078008ff */
[----:B------:R-:W-:Y:S02]  /*36c0*/  LEA R96, P4, R85, R81, 0x1 ;  /* 0x0000005155607211 */ /* 0x000fe400078808ff */
[----:B------:R-:W-:-:S02]  /*36d0*/  SHF.R.S32.HI R89, RZ, 0x1f, R80 ;  /* 0x0000001fff597819 */ /* 0x000fc40000011450 */
[-C--:B------:R-:W-:Y:S02]  /*36e0*/  LEA R94, P5, R80, R81.reuse, 0x1 ;  /* 0x00000051505e7211 */ /* 0x080fe400078a08ff */
[----:B------:R-:W-:Y:S02]  /*36f0*/  SHF.R.S32.HI R83, RZ, 0x1f, R82 ;  /* 0x0000001fff537819 */ /* 0x000fe40000011452 */
[----:B------:R-:W-:Y:S02]  /*3700*/  LEA R98, P3, R82, R81, 0x1 ;  /* 0x0000005152627211 */ /* 0x000fe400078608ff */
[-C--:B------:R-:W-:Y:S02]  /*3710*/  LEA.HI.X R101, R87, R208.reuse, R90, 0x1, P0 ;  /* 0x000000d057657211 */ /* 0x080fe400000f0c5a */
[-C--:B------:R-:W-:Y:S02]  /*3720*/  LEA.HI.X R207, R85, R208.reuse, R92, 0x1, P4 ;  /* 0x000000d055cf7211 */ /* 0x080fe400020f0c5c */
[----:B------:R-:W-:-:S02]  /*3730*/  LEA.HI.X R206, R80, R208, R89, 0x1, P5 ;  /* 0x000000d050ce7211 */ /* 0x000fc400028f0c59 */
[----:B------:R-:W-:Y:S02]  /*3740*/  SHF.R.S32.HI R87, RZ, 0x1f, R88 ;  /* 0x0000001fff577819 */ /* 0x000fe40000011458 */
[-C--:B------:R-:W-:Y:S02]  /*3750*/  LEA R95, P4, R88, R81.reuse, 0x1 ;  /* 0x00000051585f7211 */ /* 0x080fe400078808ff */
[----:B------:R-:W-:Y:S02]  /*3760*/  LOP3.LUT R80, R110, 0xc0, RZ, 0xc0, !PT ;  /* 0x000000c06e507812 */ /* 0x000fe400078ec0ff */
[----:B------:R-:W-:Y:S02]  /*3770*/  LEA.HI.X R99, R82, R208, R83, 0x1, P3 ;  /* 0x000000d052637211 */ /* 0x000fe400018f0c53 */
[----:B------:R-:W-:Y:S02]  /*3780*/  SHF.R.S32.HI R85, RZ, 0x1f, R78 ;  /* 0x0000001fff557819 */ /* 0x000fe4000001144e */
[----:B------:R-:W-:-:S02]  /*3790*/  LEA R97, P3, R78, R81, 0x1 ;  /* 0x000000514e617211 */ /* 0x000fc400078608ff */
[----:B------:R-:W-:Y:S02]  /*37a0*/  LEA.HI.X R203, R88, R208, R87, 0x1, P4 ;  /* 0x000000d058cb7211 */ /* 0x000fe400020f0c57 */
[----:B------:R-:W-:Y:S01]  /*37b0*/  SHF.R.U32.HI R88, RZ, 0x2, R80 ;  /* 0x00000002ff587819 */ /* 0x000fe20000011650 */
[----:B------:R-:W-:Y:S01]  /*37c0*/  IMAD R80, R143, R12, RZ ;  /* 0x0000000c8f507224 */ /* 0x000fe200078e02ff */
[----:B------:R-:W-:Y:S02]  /*37d0*/  SHF.R.S32.HI R83, RZ, 0x1f, R84 ;  /* 0x0000001fff537819 */ /* 0x000fe40000011454 */
[----:B------:R-:W-:Y:S02]  /*37e0*/  LEA R92, P0, R84, R81, 0x1 ;  /* 0x00000051545c7211 */ /* 0x000fe400078008ff */
[----:B------:R-:W-:Y:S01]  /*37f0*/  LEA.HI.X R204, R78, R208, R85, 0x1, P3 ;  /* 0x000000d04ecc7211 */ /* 0x000fe200018f0c55 */
[----:B------:R-:W-:Y:S01]  /*3800*/  IMAD R78, R135, R12, RZ ;  /* 0x0000000c874e7224 */ /* 0x000fe200078e02ff */
[----:B------:R-:W-:Y:S01]  /*3810*/  LEA.HI.X R205, R84, R208, R83, 0x1, P0 ;  /* 0x000000d054cd7211 */ /* 0x000fe200000f0c53 */
[----:B------:R-:W-:-:S02]  /*3820*/  IMAD.SHL.U32 R82, R80, 0x2, RZ ;  /* 0x0000000250527824 */ /* 0x000fc400078e00ff */
[----:B------:R-:W-:Y:S02]  /*3830*/  IMAD.SHL.U32 R84, R78, 0x2, RZ ;  /* 0x000000024e547824 */ /* 0x000fe400078e00ff */
[----:B------:R-:W-:Y:S01]  /*3840*/  IMAD R89, R141, R12, RZ ;  /* 0x0000000c8d597224 */ /* 0x000fe200078e02ff */
[--C-:B------:R-:W-:Y:S01]  /*3850*/  IADD3 R82, P0, P5, R82, UR12, R81.reuse ;  /* 0x0000000c52527c10 */ /* 0x100fe2000fd1e051 */
[----:B------:R-:W-:Y:S01]  /*3860*/  IMAD.HI R83, R80, 0x2, RZ ;  /* 0x0000000250537827 */ /* 0x000fe200078e02ff */
[----:B------:R-:W-:-:S03]  /*3870*/  IADD3 R84, P3, P4, R84, UR12, R81 ;  /* 0x0000000c54547c10 */ /* 0x000fc6000fc7e051 */
[----:B------:R-:W-:Y:S02]  /*3880*/  IMAD R87, R137, R12, RZ ;  /* 0x0000000c89577224 */ /* 0x000fe400078e02ff */
[----:B------:R-:W-:Y:S01]  /*3890*/  IMAD.HI R78, R78, 0x2, RZ ;  /* 0x000000024e4e7827 */ /* 0x000fe200078e02ff */
[----:B------:R-:W-:-:S03]  /*38a0*/  IADD3.X R83, PT, PT, R83, UR13, R208, P0, P5 ;  /* 0x0000000d53537c10 */ /* 0x000fc600087ea4d0 */
[----:B------:R-:W-:Y:S01]  /*38b0*/  IMAD.SHL.U32 R90, R89, 0x2, RZ ;  /* 0x00000002595a7824 */ /* 0x000fe200078e00ff */
[----:B------:R-:W-:Y:S01]  /*38c0*/  SHF.R.S32.HI R91, RZ, 0x1f, R86 ;  /* 0x0000001fff5b7819 */ /* 0x000fe20000011456 */
[----:B------:R-:W-:Y:S01]  /*38d0*/  IMAD.SHL.U32 R80, R87, 0x2, RZ ;  /* 0x0000000257507824 */ /* 0x000fe200078e00ff */
[----:B------:R-:W-:Y:S01]  /*38e0*/  LEA R93, P0, R86, R81, 0x1 ;  /* 0x00000051565d7211 */ /* 0x000fe200078008ff */
[----:B------:R-:W-:Y:S01]  /*38f0*/  IMAD.HI R89, R89, 0x2, RZ ;  /* 0x0000000259597827 */ /* 0x000fe200078e02ff */
[----:B------:R-:W-:Y:S02]  /*3900*/  IADD3.X R85, PT, PT, R78, UR13, R208, P3, P4 ;  /* 0x0000000d4e557c10 */ /* 0x000fe40009fe84d0 */
[--C-:B------:R-:W-:Y:S01]  /*3910*/  IADD3 R78, P5, P6, R90, UR12, R81.reuse ;  /* 0x0000000c5a4e7c10 */ /* 0x100fe2000febe051 */
[----:B------:R-:W-:Y:S01]  /*3920*/  IMAD.HI R87, R87, 0x2, RZ ;  /* 0x0000000257577827 */ /* 0x000fe200078e02ff */
[----:B------:R-:W-:Y:S02]  /*3930*/  IADD3 R80, P3, P4, R80, UR12, R81 ;  /* 0x0000000c50507c10 */ /* 0x000fe4000fc7e051 */
[----:B------:R-:W-:-:S02]  /*3940*/  LEA.HI.X R202, R86, R208, R91, 0x1, P0 ;  /* 0x000000d056ca7211 */ /* 0x000fc400000f0c5b */
[----:B------:R-:W-:Y:S02]  /*3950*/  ISETP.NE.U32.AND P0, PT, R79, RZ, PT ;  /* 0x000000ff4f00720c */ /* 0x000fe40003f05070 */
[--C-:B------:R-:W-:Y:S01]  /*3960*/  IADD3.X R79, PT, PT, R89, UR13, R208.reuse, P5, P6 ;  /* 0x0000000d594f7c10 */ /* 0x100fe2000afec4d0 */
[----:B------:R-:W-:Y:S01]  /*3970*/  IMAD.SHL.U32 R201, R118, 0x2, RZ ;  /* 0x0000000276c97824 */ /* 0x000fe200078e00ff */
[----:B------:R-:W-:Y:S02]  /*3980*/  IADD3 R98, P6, PT, R98, UR12, RZ ;  /* 0x0000000c62627c10 */ /* 0x000fe4000ffde0ff */
[----:B------:R-:W-:Y:S02]  /*3990*/  IADD3.X R81, PT, PT, R87, UR13, R208, P3, P4 ;  /* 0x0000000d57517c10 */ /* 0x000fe40009fe84d0 */
[----:B------:R-:W-:Y:S01]  /*39a0*/  IADD3 R96, P3, PT, R96, UR12, RZ ;  /* 0x0000000c60607c10 */ /* 0x000fe2000ff7e0ff */
[----:B------:R-:W-:-:S04]  /*39b0*/  @!UP0 UIADD3 UR4, UPT, UPT, -UR6, 0x100000, URZ ;  /* 0x0010000006048890 */ /* 0x000fc8000fffe1ff */
[----:B------:R-:W-:Y:S02]  /*39c0*/  @!UP0 USHF.L.U32 UR5, UR4, 0xb, URZ ;  /* 0x0000000b04058899 */ /* 0x000fe400080006ff */
[----:B------:R-:W-:Y:S01]  /*39d0*/  @!UP0 USHF.L.U32 UR4, UR4, 0x1, URZ ;  /* 0x0000000104048899 */ /* 0x000fe200080006ff */
[----:B------:R-:W-:Y:S02]  /*39e0*/  IADD3.X R99, PT, PT, R99, UR13, RZ, P6, !PT ;  /* 0x0000000d63637c10 */ /* 0x000fe4000b7fe4ff */
[----:B------:R-:W-:Y:S02]  /*39f0*/  IADD3 R90, P6, PT, R97, UR12, RZ ;  /* 0x0000000c615a7c10 */ /* 0x000fe4000ffde0ff */
[----:B------:R-:W-:Y:S02]  /*3a00*/  LOP3.LUT R201, R201, R88, RZ, 0x3c, !PT ;  /* 0x00000058c9c97212 */ /* 0x000fe400078e3cff */
[----:B------:R-:W-:Y:S02]  /*3a10*/  IADD3.X R97, PT, PT, R207, UR13, RZ, P3, !PT ;  /* 0x0000000dcf617c10 */ /* 0x000fe40009ffe4ff */
[----:B------:R-:W-:Y:S01]  /*3a20*/  IADD3 R88, P3, PT, R95, UR12, RZ ;  /* 0x0000000c5f587c10 */ /* 0x000fe2000ff7e0ff */
[----:B------:R-:W-:-:S03]  /*3a30*/  VOTEU.ALL UP1, P2 ;  /* 0x0000000000ff7886 */ /* 0x000fc60001020000 */
[----:B------:R-:W-:Y:S02]  /*3a40*/  IADD3.X R89, PT, PT, R203, UR13, RZ, P3, !PT ;  /* 0x0000000dcb597c10 */ /* 0x000fe40009ffe4ff */
[----:B------:R-:W-:Y:S01]  /*3a50*/  LOP3.LUT R203, R201, 0x40, RZ, 0x3c, !PT ;  /* 0x00000040c9cb7812 */ /* 0x000fe200078e3cff */
[----:B------:R0:W1:Y:S01]  /*3a60*/  @!UP1 SYNCS.EXCH.64 URZ, [UR9+0xc008], UR4 ;  /* 0x00c0080409ff95b2 */ /* 0x0000620008000100 */
[----:B----4-:R-:W-:Y:S04]  /*3a70*/  STS.U16 [R201+UR9+0x8800], R124 ;  /* 0x0088007cc9007988 */ /* 0x010fe80008000409 */
[----:B------:R-:W-:Y:S04]  /*3a80*/  STS.U16 [R201+UR9+0x8c00], R122 ;  /* 0x008c007ac9007988 */ /* 0x000fe80008000409 */
[----:B------:R-:W-:Y:S04]  /*3a90*/  STS.U16 [R201+UR9+0x9000], R126 ;  /* 0x0090007ec9007988 */ /* 0x000fe80008000409 */
[----:B------:R-:W-:Y:S04]  /*3aa0*/  STS.U16 [R201+UR9+0x9800], R128 ;  /* 0x00980080c9007988 */ /* 0x000fe80008000409 */
[----:B------:R-:W-:Y:S04]  /*3ab0*/  STS.U16 [R201+UR9+0x9c00], R130 ;  /* 0x009c0082c9007988 */ /* 0x000fe80008000409 */
[----:B------:R-:W-:Y:S04]  /*3ac0*/  STS.U16 [R201+UR9+0x9400], R132 ;  /* 0x00940084c9007988 */ /* 0x000fe80008000409 */
[----:B--2---:R-:W-:Y:S04]  /*3ad0*/  STS.U16 [R201+UR9+0x8000], R183 ;  /* 0x008000b7c9007988 */ /* 0x004fe80008000409 */
[----:B------:R-:W-:Y:S04]  /*3ae0*/  STS.U16 [R201+UR9+0x8400], R182 ;  /* 0x008400b6c9007988 */ /* 0x000fe80008000409 */
[----:B------:R-:W-:Y:S04]  /*3af0*/  STS.U16 [R203+UR9+0x8a00], R134 ;  /* 0x008a0086cb007988 */ /* 0x000fe80008000409 */
[----:B---3--:R-:W-:Y:S04]  /*3b00*/  STS.U16 [R203+UR9+0x8e00], R136 ;  /* 0x008e0088cb007988 */ /* 0x008fe80008000409 */
[----:B-----5:R-:W-:Y:S04]  /*3b10*/  STS.U16 [R203+UR9+0x9200], R138 ;  /* 0x0092008acb007988 */ /* 0x020fe80008000409 */
[----:B------:R-:W-:Y:S04]  /*3b20*/  STS.U16 [R203+UR9+0x9600], R140 ;  /* 0x0096008ccb007988 */ /* 0x000fe80008000409 */
[----:B------:R-:W-:Y:S04]  /*3b30*/  STS.U16 [R203+UR9+0x9a00], R144 ;  /* 0x009a0090cb007988 */ /* 0x000fe80008000409 */
[----:B------:R-:W-:Y:S04]  /*3b40*/  STS.U16 [R203+UR9+0x9e00], R142 ;  /* 0x009e008ecb007988 */ /* 0x000fe80008000409 */
[----:B------:R-:W-:Y:S04]  /*3b50*/  STS.U16 [R203+UR9+0x8200], R181 ;  /* 0x008200b5cb007988 */ /* 0x000fe80008000409 */
[----:B------:R-:W-:Y:S04]  /*3b60*/  STS.U16 [R203+UR9+0x8600], R180 ;  /* 0x008600b4cb007988 */ /* 0x000fe80008000409 */
[----:B------:R-:W-:Y:S04]  /*3b70*/  STS.U16 [R201+UR9], R179 ;  /* 0x000000b3c9007988 */ /* 0x000fe80008000409 */
[----:B------:R-:W-:Y:S04]  /*3b80*/  STS.U16 [R201+UR9+0x400], R178 ;  /* 0x000400b2c9007988 */ /* 0x000fe80008000409 */
        /* <DEDUP_REMOVED lines=22> */
[----:B------:R2:W-:Y:S04]  /*3cf0*/  STS.U16 [R203+UR9+0x2200], R155 ;  /* 0x0022009bcb007988 */ /* 0x0005e80008000409 */
[----:B------:R-:W-:Y:S04]  /*3d00*/  STS.U16 [R203+UR9+0x2600], R154 ;  /* 0x0026009acb007988 */ /* 0x000fe80008000409 */
[----:B------:R3:W-:Y:S04]  /*3d10*/  STS.U16 [R203+UR9+0x2a00], R153 ;  /* 0x002a0099cb007988 */ /* 0x0007e80008000409 */
[----:B------:R4:W-:Y:S04]  /*3d20*/  STS.U16 [R203+UR9+0x2e00], R152 ;  /* 0x002e0098cb007988 */ /* 0x0009e80008000409 */
[----:B------:R4:W-:Y:S04]  /*3d30*/  STS.U16 [R203+UR9+0x3200], R150 ;  /* 0x00320096cb007988 */ /* 0x0009e80008000409 */
[----:B------:R4:W-:Y:S04]  /*3d40*/  STS.U16 [R203+UR9+0x3600], R148 ;  /* 0x00360094cb007988 */ /* 0x0009e80008000409 */
[----:B------:R4:W-:Y:S04]  /*3d50*/  STS.U16 [R203+UR9+0x3a00], R146 ;  /* 0x003a0092cb007988 */ /* 0x0009e80008000409 */
[----:B------:R4:W-:Y:S01]  /*3d60*/  STS.U16 [R203+UR9+0x3e00], R200 ;  /* 0x003e00c8cb007988 */ /* 0x0009e20008000409 */
[----:B-1----:R1:W-:Y:S06]  /*3d70*/  MEMBAR.ALL.CTA ;  /* 0x0000000000007992 */ /* 0x0023ec0000008000 */
[----:B-1----:R-:W1:Y:S01]  /*3d80*/  FENCE.VIEW.ASYNC.S ;  /* 0x00000000000073c6 */ /* 0x002e620000000000 */
[----:B--2---:R-:W-:Y:S01]  /*3d90*/  SHF.R.S32.HI R155, RZ, 0x1f, R120 ;  /* 0x0000001fff9b7819 */ /* 0x004fe20000011478 */
[----:B------:R-:W-:-:S02]  /*3da0*/  UIADD3 UR7, UPT, UPT, UR9, 0x4000, URZ ;  /* 0x0000400009077890 */ /* 0x000fc4000fffe0ff */
[----:B------:R-:W-:Y:S01]  /*3db0*/  UIADD3 UR6, UPT, UPT, UR9, 0xa000, URZ ;  /* 0x0000a00009067890 */ /* 0x000fe2000fffe0ff */
[----:B------:R-:W-:Y:S02]  /*3dc0*/  LEA.HI R155, R155, R120, RZ, 0x6 ;  /* 0x000000789b9b7211 */ /* 0x000fe400078f30ff */
[----:B------:R-:W-:Y:S02]  /*3dd0*/  IADD3 R100, P5, PT, R100, UR12, RZ ;  /* 0x0000000c64647c10 */ /* 0x000fe4000ffbe0ff */
[----:B------:R-:W-:Y:S01]  /*3de0*/  IADD3 R94, P4, PT, R94, UR12, RZ ;  /* 0x0000000c5e5e7c10 */ /* 0x000fe2000ff9e0ff */
[----:B------:R-:W-:Y:S01]  /*3df0*/  USHF.R.U32.HI UR7, URZ, 0x4, UR7 ;  /* 0x00000004ff077899 */ /* 0x000fe20008011607 */
[----:B------:R-:W-:Y:S01]  /*3e00*/  ISETP.LT.OR P3, PT, R120, 0x40, P0 ;  /* 0x000000407800780c */ /* 0x000fe20000761670 */
[----:B------:R-:W-:Y:S01]  /*3e10*/  USHF.R.U32.HI UR6, URZ, 0x4, UR6 ;  /* 0x00000004ff067899 */ /* 0x000fe20008011606 */
[----:B------:R-:W-:Y:S02]  /*3e20*/  SHF.R.S32.HI R122, RZ, 0x6, R155 ;  /* 0x00000006ff7a7819 */ /* 0x000fe4000001149b */
[----:B------:R-:W-:-:S02]  /*3e30*/  IADD3.X R101, PT, PT, R101, UR13, RZ, P5, !PT ;  /* 0x0000000d65657c10 */ /* 0x000fc4000affe4ff */
[----:B------:R-:W-:Y:S01]  /*3e40*/  IADD3.X R95, PT, PT, R206, UR13, RZ, P4, !PT ;  /* 0x0000000dce5f7c10 */ /* 0x000fe2000a7fe4ff */
[----:B------:R-:W-:Y:S01]  /*3e50*/  USGXT.U32 UR14, UR6, 0xe ;  /* 0x0000000e060e789a */ /* 0x000fe20008000000 */
[----:B------:R-:W-:Y:S01]  /*3e60*/  IADD3 R92, P5, PT, R92, UR12, RZ ;  /* 0x0000000c5c5c7c10 */ /* 0x000fe2000ffbe0ff */
[----:B------:R-:W-:Y:S01]  /*3e70*/  IMAD.SHL.U32 R155, R13, 0x40, RZ ;  /* 0x000000400d9b7824 */ /* 0x000fe200078e00ff */
[----:B------:R-:W-:Y:S01]  /*3e80*/  IADD3 R86, P4, PT, R93, UR12, RZ ;  /* 0x0000000c5d567c10 */ /* 0x000fe2000ff9e0ff */
[----:B------:R-:W-:Y:S01]  /*3e90*/  USGXT.U32 UR12, UR7, 0xe ;  /* 0x0000000e070c789a */ /* 0x000fe20008000000 */
[----:B------:R-:W-:Y:S01]  /*3ea0*/  VIMNMX R13, PT, PT, R122, 0x1, !PT ;  /* 0x000000017a0d7848 */ /* 0x000fe20007fe0100 */
[----:B------:R-:W-:Y:S02]  /*3eb0*/  UIADD3 UR22, UP0, UPT, UR14, 0x80, URZ ;  /* 0x000000800e167890 */ /* 0x000fe4000ff1e0ff */
[----:B------:R-:W-:Y:S01]  /*3ec0*/  UIADD3 UR24, UP1, UPT, UR12, 0x2, URZ ;  /* 0x000000020c187890 */ /* 0x000fe2000ff3e0ff */
[----:B0-----:R-:W-:Y:S01]  /*3ed0*/  UMOV UR4, URZ ;  /* 0x000000ff00047c82 */ /* 0x001fe20008000000 */
[----:B------:R-:W-:Y:S01]  /*3ee0*/  UMOV UR5, URZ ;  /* 0x000000ff00057c82 */ /* 0x000fe20008000000 */
[----:B------:R-:W-:Y:S01]  /*3ef0*/  VIADD R13, R13, 0xffffffff ;  /* 0xffffffff0d0d7836 */ /* 0x000fe20000000000 */
[----:B------:R-:W-:Y:S01]  /*3f00*/  IADD3.X R93, PT, PT, R205, UR13, RZ, P5, !PT ;  /* 0x0000000dcd5d7c10 */ /* 0x000fe2000affe4ff */
[----:B------:R-:W-:Y:S01]  /*3f10*/  UIADD3.X UR25, UPT, UPT, UR5, 0x40004040, URZ, UP1, !UPT ;  /* 0x4000404005197890 */ /* 0x000fe20008ffe4ff */
[----:B------:R-:W-:Y:S01]  /*3f20*/  IADD3.X R91, PT, PT, R204, UR13, RZ, P6, !PT ;  /* 0x0000000dcc5b7c10 */ /* 0x000fe2000b7fe4ff */
[----:B------:R-:W-:Y:S01]  /*3f30*/  UIADD3.X UR23, UPT, UPT, UR4, 0x40004040, URZ, UP0, !UPT ;  /* 0x4000404004177890 */ /* 0x000fe200087fe4ff */
[----:B------:R-:W-:Y:S01]  /*3f40*/  IADD3.X R87, PT, PT, R202, UR13, RZ, P4, !PT ;  /* 0x0000000dca577c10 */ /* 0x000fe2000a7fe4ff */
[----:B------:R-:W-:Y:S01]  /*3f50*/  UMOV UR6, URZ ;  /* 0x000000ff00067c82 */ /* 0x000fe20008000000 */
[----:B---3--:R-:W-:Y:S01]  /*3f60*/  IMAD.SHL.U32 R153, R12, 0x40, RZ ;  /* 0x000000400c997824 */ /* 0x008fe200078e00ff */
[----:B-1----:R-:W-:Y:S01]  /*3f70*/  BAR.SYNC.DEFER_BLOCKING 0x0 ;  /* 0x0000000000007b1d */ /* 0x002fe20000010000 */
[----:B------:R-:W-:-:S05]  /*3f80*/  ISETP.NE.U32.AND P4, PT, R13, RZ, PT ;  /* 0x000000ff0d00720c */ /* 0x000fca0003f85070 */
[----:B----4-:R-:W-:Y:S08]  /*3f90*/  @P3 BRA `(.L_x_6) ;  /* 0x0000000000843947 */ /* 0x010ff00003800000 */
[----:B------:R-:W-:Y:S02]  /*3fa0*/  UIADD3 UR4, UPT, UPT, UR9, 0x8000, URZ ;  /* 0x0000800009047890 */ /* 0x000fe4000fffe0ff */
[----:B------:R-:W-:Y:S02]  /*3fb0*/  USHF.R.U32.HI UR18, URZ, 0x4, UR9 ;  /* 0x00000004ff127899 */ /* 0x000fe40008011609 */
[----:B------:R-:W-:Y:S02]  /*3fc0*/  USHF.R.U32.HI UR4, URZ, 0x4, UR4 ;  /* 0x00000004ff047899 */ /* 0x000fe40008011604 */
[----:B------:R-:W-:Y:S02]  /*3fd0*/  USGXT.U32 UR18, UR18, 0xe ;  /* 0x0000000e1212789a */ /* 0x000fe40008000000 */
[----:B------:R-:W-:Y:S02]  /*3fe0*/  USGXT.U32 UR16, UR4, 0xe ;  /* 0x0000000e0410789a */ /* 0x000fe40008000000 */
[----:B------:R-:W-:-:S02]  /*3ff0*/  UIADD3 UR36, UP1, UPT, UR18, 0x2, URZ ;  /* 0x0000000212247890 */ /* 0x000fc4000ff3e0ff */
[----:B------:R-:W-:Y:S01]  /*4000*/  UIADD3 UR34, UP0, UPT, UR16, 0x80, URZ ;  /* 0x0000008010227890 */ /* 0x000fe2000ff1e0ff */
[----:B------:R-:W-:Y:S01]  /*4010*/  UMOV UR4, URZ ;  /* 0x000000ff00047c82 */ /* 0x000fe20008000000 */
[----:B------:R-:W-:Y:S01]  /*4020*/  UMOV UR38, 0x0 ;  /* 0x0000000000267882 */ /* 0x000fe20000000000 */
[----:B------:R-:W-:Y:S02]  /*4030*/  UIADD3.X UR37, UPT, UPT, UR4, 0x40004040, URZ, UP1, !UPT ;  /* 0x4000404004257890 */ /* 0x000fe40008ffe4ff */
[----:B------:R-:W-:Y:S02]  /*4040*/  UIADD3.X UR35, UPT, UPT, UR4, 0x40004040, URZ, UP0, !UPT ;  /* 0x4000404004237890 */ /* 0x000fe400087fe4ff */
[----:B------:R-:W-:Y:S02]  /*4050*/  UIADD3.64 UR28, UPT, UPT, UR36, 0x2, URZ ;  /* 0x00000002241c7897 */ /* 0x000fe4000fffe0ff */
[----:B------:R-:W-:Y:S02]  /*4060*/  UIADD3.64 UR26, UPT, UPT, UR34, 0x80, URZ ;  /* 0x00000080221a7897 */ /* 0x000fe4000fffe0ff */
[----:B------:R-:W-:-:S02]  /*4070*/  UIADD3.64 UR32, UPT, UPT, UR36, 0x4, URZ ;  /* 0x0000000424207897 */ /* 0x000fc4000fffe0ff */
[----:B------:R-:W-:Y:S01]  /*4080*/  UIADD3.64 UR30, UPT, UPT, UR34, 0x100, URZ ;  /* 0x00000100221e7897 */ /* 0x000fe2000fffe0ff */
[----:B------:R-:W-:Y:S01]  /*4090*/  UMOV UR39, 0x4208010 ;  /* 0x0420801000277882 */ /* 0x000fe20000000000 */
[----:B------:R-:W-:Y:S01]  /*40a0*/  UMOV UR19, 0x40004040 ;  /* 0x4000404000137882 */ /* 0x000fe20000000000 */
[----:B------:R-:W-:Y:S01]  /*40b0*/  UMOV UR17, 0x40004040 ;  /* 0x4000404000117882 */ /* 0x000fe20000000000 */
[----:B------:R-:W-:Y:S01]  /*40c0*/  UMOV UR40, 0x0 ;  /* 0x0000000000287882 */ /* 0x000fe20000000000 */
[----:B------:R-:W-:Y:S01]  /*40d0*/  UMOV UR41, 0x4208010 ;  /* 0x0420801000297882 */ /* 0x000fe20000000000 */
[----:B------:R-:W-:Y:S01]  /*40e0*/  UMOV UR42, 0x0 ;  /* 0x00000000002a7882 */ /* 0x000fe20000000000 */
[----:B------:R-:W-:Y:S01]  /*40f0*/  UMOV UR43, 0x4208010 ;  /* 0x04208010002b7882 */ /* 0x000fe20000000000 */
[----:B------:R-:W-:Y:S01]  /*4100*/  UMOV UR4, UR11 ;  /* 0x0000000b00047c82 */ /* 0x000fe20008000000 */
[----:B------:R-:W-:Y:S01]  /*4110*/  UMOV UR5, URZ ;  /* 0x000000ff00057c82 */ /* 0x000fe20008000000 */
[----:B------:R0:W-:Y:S01]  /*4120*/  UTCHMMA gdesc[UR16], gdesc[UR18], tmem[UR8], tmem[UR38], idesc[UR39], !UPT ;  /* 0x00ff2612100075ea */ /* 0x0001e2000f800008 */
[----:B------:R-:W-:Y:S01]  /*4130*/  UMOV UR44, 0x0 ;  /* 0x00000000002c7882 */ /* 0x000fe20000000000 */
[----:B------:R-:W-:Y:S01]  /*4140*/  UMOV UR45, 0x4208010 ;  /* 0x04208010002d7882 */ /* 0x000fe20000000000 */
[----:B------:R0:W-:Y:S01]  /*4150*/  UTCHMMA gdesc[UR34], gdesc[UR36], tmem[UR8], tmem[UR40], idesc[UR41], UPT ;  /* 0x00ff2824220075ea */ /* 0x0001e2000b800008 */
[----:B------:R-:W-:Y:S01]  /*4160*/  UMOV UR4, UR4 ;  /* 0x0000000400047c82 */ /* 0x000fe20008000000 */
[----:B------:R0:W-:Y:S01]  /*4170*/  UTCHMMA gdesc[UR26], gdesc[UR28], tmem[UR8], tmem[UR42], idesc[UR43], UPT ;  /* 0x00ff2a1c1a0075ea */ /* 0x0001e2000b800008 */
[----:B------:R0:W-:Y:S01]  /*4180*/  UTCHMMA gdesc[UR30], gdesc[UR32], tmem[UR8], tmem[UR44], idesc[UR45], UPT ;  /* 0x00ff2c201e0075ea */ /* 0x0001e2000b800008 */
[----:B------:R0:W-:Y:S01]  /*4190*/  UTCBAR [UR4], URZ ;  /* 0x000000ff040073e9 */ /* 0x0001e200080000ff */
[----:B------:R-:W-:Y:S01]  /*41a0*/  NOP ;  /* 0x0000000000007918 */ /* 0x000fe20000000000 */
.L_x_6:
[----:B------:R-:W-:Y:S05]  /*41b0*/  @!P4 BRA `(.L_x_7) ;  /* 0x000000100004c947 */ /* 0x000fea0003800000 */
[----:B------:R-:W-:Y:S01]  /*41c0*/  VIADD R2, R2, 0xffffffc0 ;  /* 0xffffffc002027836 */ /* 0x000fe20000000000 */
[----:B0-----:R-:W-:Y:S02]  /*41d0*/  UIADD3.64 UR18, UPT, UPT, UR22, 0x80, URZ ;  /* 0x0000008016127897 */ /* 0x001fe4000fffe0ff */
[----:B------:R-:W-:Y:S02]  /*41e0*/  UIADD3.64 UR26, UPT, UPT, UR24, 0x2, URZ ;  /* 0x00000002181a7897 */ /* 0x000fe4000fffe0ff */
[----:B------:R-:W-:Y:S02]  /*41f0*/  UIADD3.64 UR28, UPT, UPT, UR22, 0x100, URZ ;  /* 0x00000100161c7897 */ /* 0x000fe4000fffe0ff */
[----:B------:R-:W-:Y:S01]  /*4200*/  UIADD3.64 UR30, UPT, UPT, UR24, 0x4, URZ ;  /* 0x00000004181e7897 */ /* 0x000fe2000fffe0ff */
[----:B------:R-:W-:Y:S01]  /*4210*/  UMOV UR5, 0x1 ;  /* 0x0000000100057882 */ /* 0x000fe20000000000 */
[----:B------:R-:W-:-:S10]  /*4220*/  UMOV UR4, URZ ;  /* 0x000000ff00047c82 */ /* 0x000fd40008000000 */
.L_x_10:
[----:B------:R-:W-:Y:S01]  /*4230*/  USHF.L.U32 UR6, UR6, 0x1f, URZ ;  /* 0x0000001f06067899 */ /* 0x000fe200080006ff */
[----:B------:R-:W-:-:S04]  /*4240*/  IMAD.WIDE R76, R155, 0x2, R76 ;  /* 0x000000029b4c7825 */ /* 0x000fc800078e024c */
[----:B------:R-:W-:-:S04]  /*4250*/  IMAD.WIDE R16, R155, 0x2, R16 ;  /* 0x000000029b107825 */ /* 0x000fc800078e0210 */
[----:B0-----:R-:W-:-:S04]  /*4260*/  IMAD.U32 R12, RZ, RZ, UR6 ;  /* 0x00000006ff0c7e24 */ /* 0x001fc8000f8e00ff */
[----:B------:R-:W0:Y:S02]  /*4270*/  SYNCS.PHASECHK.TRANS64.TRYWAIT P3, [UR11], R12 ;  /* 0x0000000cff0075a7 */ /* 0x000e24000806110b */
[----:B0-----:R-:W-:Y:S05]  /*4280*/  @!P3 BRA `(.L_x_8) ;  /* 0x000000200020b947 */ /* 0x001fea0003800000 */
.L_x_16:
[-C--:B------:R-:W-:Y:S01]  /*4290*/  ISETP.GE.AND P3, PT, R121, R2.reuse, PT ;  /* 0x000000027900720c */ /* 0x080fe20003f66270 */
[----:B------:R-:W-:Y:S01]  /*42a0*/  IMAD.WIDE R4, R153, 0x2, R4 ;  /* 0x0000000299047825 */ /* 0x000fe200078e0204 */
[-C--:B------:R-:W-:Y:S02]  /*42b0*/  ISETP.GE.AND P4, PT, R149, R2.reuse, PT ;  /* 0x000000029500720c */ /* 0x080fe40003f86270 */
[-C--:B------:R-:W-:Y:S01]  /*42c0*/  ISETP.GE.AND P6, PT, R147, R2.reuse, PT ;  /* 0x000000029300720c */ /* 0x080fe20003fc6270 */
[----:B------:R-:W-:Y:S01]  /*42d0*/  IMAD.WIDE R8, R153, 0x2, R8 ;  /* 0x0000000299087825 */ /* 0x000fe200078e0208 */
[----:B------:R-:W-:Y:S02]  /*42e0*/  ISETP.GE.AND P5, PT, R151, R2, PT ;  /* 0x000000029700720c */ /* 0x000fe40003fa6270 */
[----:B------:R-:W-:Y:S01]  /*42f0*/  PRMT R12, RZ, 0x7610, R12 ;  /* 0x00007610ff0c7816 */ /* 0x000fe2000000000c */
[----:B------:R-:W-:Y:S01]  /*4300*/  IMAD.WIDE R10, R153, 0x2, R10 ;  /* 0x00000002990a7825 */ /* 0x000fe200078e020a */
[----:B------:R-:W-:-:S02]  /*4310*/  PRMT R122, RZ, 0x7610, R122 ;  /* 0x00007610ff7a7816 */ /* 0x000fc4000000007a */
[----:B------:R-:W-:Y:S01]  /*4320*/  PRMT R124, RZ, 0x7610, R124 ;  /* 0x00007610ff7c7816 */ /* 0x000fe2000000007c */
[----:B------:R-:W-:Y:S01]  /*4330*/  IMAD.WIDE R6, R153, 0x2, R6 ;  /* 0x0000000299067825 */ /* 0x000fe200078e0206 */
[----:B------:R-:W-:Y:S01]  /*4340*/  PRMT R126, RZ, 0x7610, R126 ;  /* 0x00007610ff7e7816 */ /* 0x000fe2000000007e */
[----:B------:R-:W2:Y:S01]  /*4350*/  @!P3 LDG.E.U16 R12, desc[UR20][R4.64] ;  /* 0x00000014040cb981 */ /* 0x000ea2000c1e1500 */
[-C--:B------:R-:W-:Y:S01]  /*4360*/  ISETP.GE.AND P3, PT, R129, R2.reuse, PT ;  /* 0x000000028100720c */ /* 0x080fe20003f66270 */
[----:B------:R-:W-:Y:S02]  /*4370*/  IMAD.WIDE R98, R153, 0x2, R98 ;  /* 0x0000000299627825 */ /* 0x000fe400078e0262 */
[----:B------:R-:W3:Y:S01]  /*4380*/  @!P4 LDG.E.U16 R122, desc[UR20][R8.64] ;  /* 0x00000014087ac981 */ /* 0x000ee2000c1e1500 */
[-C--:B------:R-:W-:Y:S01]  /*4390*/  ISETP.GE.AND P4, PT, R127, R2.reuse, PT ;  /* 0x000000027f00720c */ /* 0x080fe20003f86270 */
[----:B------:R-:W-:Y:S02]  /*43a0*/  IMAD.WIDE R100, R153, 0x2, R100 ;  /* 0x0000000299647825 */ /* 0x000fe400078e0264 */
[----:B------:R-:W4:Y:S01]  /*43b0*/  @!P6 LDG.E.U16 R124, desc[UR20][R6.64] ;  /* 0x00000014067ce981 */ /* 0x000f22000c1e1500 */
[----:B------:R-:W-:Y:S01]  /*43c0*/  ISETP.GE.AND P6, PT, R131, R2, PT ;  /* 0x000000028300720c */ /* 0x000fe20003fc6270 */
[----:B------:R-:W-:-:S02]  /*43d0*/  IMAD.WIDE R86, R153, 0x2, R86 ;  /* 0x0000000299567825 */ /* 0x000fc400078e0256 */
[----:B------:R-:W5:Y:S01]  /*43e0*/  @!P5 LDG.E.U16 R126, desc[UR20][R10.64] ;  /* 0x000000140a7ed981 */ /* 0x000f62000c1e1500 */
[-C--:B------:R-:W-:Y:S01]  /*43f0*/  ISETP.GE.AND P5, PT, R125, R2.reuse, PT ;  /* 0x000000027d00720c */ /* 0x080fe20003fa6270 */
[C---:B------:R-:W-:Y:S01]  /*4400*/  IMAD.WIDE R94, R153.reuse, 0x2, R94 ;  /* 0x00000002995e7825 */ /* 0x040fe200078e025e */
[----:B------:R-:W-:Y:S02]  /*4410*/  PRMT R128, RZ, 0x7610, R128 ;  /* 0x00007610ff807816 */ /* 0x000fe40000000080 */
[----:B------:R-:W-:Y:S01]  /*4420*/  PRMT R130, RZ, 0x7610, R130 ;  /* 0x00007610ff827816 */ /* 0x000fe20000000082 */
[----:B------:R-:W-:Y:S01]  /*4430*/  IMAD.WIDE R96, R153, 0x2, R96 ;  /* 0x0000000299607825 */ /* 0x000fe200078e0260 */
[----:B------:R-:W-:Y:S02]  /*4440*/  PRMT R132, RZ, 0x7610, R132 ;  /* 0x00007610ff847816 */ /* 0x000fe40000000084 */
[----:B------:R-:W-:Y:S01]  /*4450*/  PRMT R134, RZ, 0x7610, R134 ;  /* 0x00007610ff867816 */ /* 0x000fe20000000086 */
[----:B------:R-:W3:Y:S01]  /*4460*/  @!P3 LDG.E.U16 R128, desc[UR20][R100.64] ;  /* 0x000000146480b981 */ /* 0x000ee2000c1e1500 */
[----:B------:R-:W-:Y:S01]  /*4470*/  ISETP.GE.AND P3, PT, R133, R2, PT ;  /* 0x000000028500720c */ /* 0x000fe20003f66270 */
[----:B------:R-:W-:-:S02]  /*4480*/  IMAD.WIDE R90, R153, 0x2, R90 ;  /* 0x00000002995a7825 */ /* 0x000fc400078e025a */
[----:B------:R-:W5:Y:S01]  /*4490*/  @!P4 LDG.E.U16 R130, desc[UR20][R98.64] ;  /* 0x000000146282c981 */ /* 0x000f62000c1e1500 */
[-C--:B------:R-:W-:Y:S01]  /*44a0*/  ISETP.GE.AND P4, PT, R123, R2.reuse, PT ;  /* 0x000000027b00720c */ /* 0x080fe20003f86270 */
[----:B------:R-:W-:Y:S02]  /*44b0*/  IMAD.WIDE R92, R153, 0x2, R92 ;  /* 0x00000002995c7825 */ /* 0x000fe400078e025c */
[----:B------:R-:W5:Y:S01]  /*44c0*/  @!P6 LDG.E.U16 R132, desc[UR20][R96.64] ;  /* 0x000000146084e981 */ /* 0x000f62000c1e1500 */
[-C--:B------:R-:W-:Y:S01]  /*44d0*/  ISETP.GE.AND P6, PT, R139, R2.reuse, PT ;  /* 0x000000028b00720c */ /* 0x080fe20003fc6270 */
[----:B------:R-:W-:Y:S02]  /*44e0*/  IMAD.WIDE R78, R153, 0x2, R78 ;  /* 0x00000002994e7825 */ /* 0x000fe400078e024e */
[----:B------:R-:W5:Y:S01]  /*44f0*/  @!P5 LDG.E.U16 R134, desc[UR20][R94.64] ;  /* 0x000000145e86d981 */ /* 0x000f62000c1e1500 */
[----:B------:R-:W-:Y:S01]  /*4500*/  ISETP.GE.AND P5, PT, R145, R2, PT ;  /* 0x000000029100720c */ /* 0x000fe20003fa6270 */
[----:B------:R-:W-:Y:S01]  /*4510*/  IMAD.WIDE R88, R153, 0x2, R88 ;  /* 0x0000000299587825 */ /* 0x000fe200078e0258 */
[----:B------:R-:W-:-:S02]  /*4520*/  PRMT R136, RZ, 0x7610, R136 ;  /* 0x00007610ff887816 */ /* 0x000fc40000000088 */
[----:B------:R-:W-:Y:S01]  /*4530*/  PRMT R138, RZ, 0x7610, R138 ;  /* 0x00007610ff8a7816 */ /* 0x000fe2000000008a */
[----:B------:R-:W-:Y:S01]  /*4540*/  IMAD.WIDE R80, R153, 0x2, R80 ;  /* 0x0000000299507825 */ /* 0x000fe200078e0250 */
[----:B------:R-:W-:Y:S02]  /*4550*/  PRMT R140, RZ, 0x7610, R140 ;  /* 0x00007610ff8c7816 */ /* 0x000fe4000000008c */
[----:B------:R-:W-:Y:S01]  /*4560*/  PRMT R142, RZ, 0x7610, R142 ;  /* 0x00007610ff8e7816 */ /* 0x000fe2000000008e */
[----:B------:R-:W5:Y:S01]  /*4570*/  @!P3 LDG.E.U16 R136, desc[UR20][R92.64] ;  /* 0x000000145c88b981 */ /* 0x000f62000c1e1500 */
[-C--:B------:R-:W-:Y:S01]  /*4580*/  ISETP.GE.AND P3, PT, R135, R2.reuse, PT ;  /* 0x000000028700720c */ /* 0x080fe20003f66270 */
[----:B------:R-:W-:Y:S02]  /*4590*/  IMAD.WIDE R82, R153, 0x2, R82 ;  /* 0x0000000299527825 */ /* 0x000fe400078e0252 */
[----:B------:R-:W5:Y:S01]  /*45a0*/  @!P4 LDG.E.U16 R138, desc[UR20][R90.64] ;  /* 0x000000145a8ac981 */ /* 0x000f62000c1e1500 */
[----:B------:R-:W-:Y:S01]  /*45b0*/  ISETP.GE.AND P4, PT, R143, R2, PT ;  /* 0x000000028f00720c */ /* 0x000fe20003f86270 */
[----:B------:R-:W-:-:S02]  /*45c0*/  IMAD.WIDE R84, R153, 0x2, R84 ;  /* 0x0000000299547825 */ /* 0x000fc400078e0254 */
[----:B------:R-:W5:Y:S01]  /*45d0*/  @!P6 LDG.E.U16 R140, desc[UR20][R88.64] ;  /* 0x00000014588ce981 */ /* 0x000f62000c1e1500 */
[-C--:B------:R-:W-:Y:S01]  /*45e0*/  ISETP.GE.AND P6, PT, R137, R2.reuse, PT ;  /* 0x000000028900720c */ /* 0x080fe20003fc6270 */
[----:B------:R-:W-:Y:S02]  /*45f0*/  IMAD.WIDE R74, R155, 0x2, R74 ;  /* 0x000000029b4a7825 */ /* 0x000fe400078e024a */
[----:B------:R-:W5:Y:S01]  /*4600*/  @!P5 LDG.E.U16 R142, desc[UR20][R86.64] ;  /* 0x00000014568ed981 */ /* 0x000f62000c1e1500 */
[----:B------:R-:W-:Y:S01]  /*4610*/  ISETP.GE.AND P5, PT, R141, R2, PT ;  /* 0x000000028d00720c */ /* 0x000fe20003fa6270 */
[C---:B------:R-:W-:Y:S01]  /*4620*/  IMAD.WIDE R70, R155.reuse, 0x2, R70 ;  /* 0x000000029b467825 */ /* 0x040fe200078e0246 */
[----:B------:R-:W-:Y:S02]  /*4630*/  PRMT R144, RZ, 0x7610, R144 ;  /* 0x00007610ff907816 */ /* 0x000fe40000000090 */
[----:B------:R-:W-:Y:S01]  /*4640*/  PRMT R146, RZ, 0x7610, R146 ;  /* 0x00007610ff927816 */ /* 0x000fe20000000092 */
[----:B------:R-:W-:Y:S01]  /*4650*/  IMAD.WIDE R66, R155, 0x2, R66 ;  /* 0x000000029b427825 */ /* 0x000fe200078e0242 */
[----:B------:R-:W-:-:S02]  /*4660*/  PRMT R148, RZ, 0x7610, R148 ;  /* 0x00007610ff947816 */ /* 0x000fc40000000094 */
[----:B------:R-:W-:Y:S01]  /*4670*/  PRMT R150, RZ, 0x7610, R150 ;  /* 0x00007610ff967816 */ /* 0x000fe20000000096 */
[----:B------:R-:W5:Y:S01]  /*4680*/  @!P3 LDG.E.U16 R144, desc[UR20][R84.64] ;  /* 0x000000145490b981 */ /* 0x000f62000c1e1500 */
[----:B------:R-:W-:-:S03]  /*4690*/  IMAD.WIDE R62, R155, 0x2, R62 ;  /* 0x000000029b3e7825 */ /* 0x000fc600078e023e */
[----:B------:R-:W5:Y:S01]  /*46a0*/  @!P6 LDG.E.U16 R148, desc[UR20][R80.64] ;  /* 0x000000145094e981 */ /* 0x000f62000c1e1500 */
[----:B------:R-:W-:-:S03]  /*46b0*/  IMAD.WIDE R58, R155, 0x2, R58 ;  /* 0x000000029b3a7825 */ /* 0x000fc600078e023a */
[----:B------:R-:W5:Y:S01]  /*46c0*/  @!P4 LDG.E.U16 R146, desc[UR20][R82.64] ;  /* 0x000000145292c981 */ /* 0x000f62000c1e1500 */
[----:B------:R-:W-:-:S03]  /*46d0*/  IMAD.WIDE R54, R155, 0x2, R54 ;  /* 0x000000029b367825 */ /* 0x000fc600078e0236 */
[----:B------:R-:W5:Y:S01]  /*46e0*/  @!P5 LDG.E.U16 R150, desc[UR20][R78.64] ;  /* 0x000000144e96d981 */ /* 0x000f62000c1e1500 */
[----:B------:R-:W-:Y:S01]  /*46f0*/  IMAD.WIDE R50, R155, 0x2, R50 ;  /* 0x000000029b327825 */ /* 0x000fe200078e0232 */
[----:B------:R-:W-:Y:S01]  /*4700*/  BAR.SYNC.DEFER_BLOCKING 0x0 ;  /* 0x0000000000007b1d */ /* 0x000fe20000010000 */
[----:B------:R-:W-:Y:S02]  /*4710*/  ISETP.GE.AND P3, PT, R119, R2, PT ;  /* 0x000000027700720c */ /* 0x000fe40003f66270 */
[C---:B------:R-:W-:Y:S01]  /*4720*/  IMAD.WIDE R46, R155.reuse, 0x2, R46 ;  /* 0x000000029b2e7825 */ /* 0x040fe200078e022e */
[----:B------:R-:W-:Y:S02]  /*4730*/  PRMT R152, RZ, 0x7610, R152 ;  /* 0x00007610ff987816 */ /* 0x000fe40000000098 */
[----:B------:R-:W-:Y:S01]  /*4740*/  PRMT R156, RZ, 0x7610, R156 ;  /* 0x00007610ff9c7816 */ /* 0x000fe2000000009c */
[----:B------:R-:W-:Y:S01]  /*4750*/  IMAD.WIDE R42, R155, 0x2, R42 ;  /* 0x000000029b2a7825 */ /* 0x000fe200078e022a */
[----:B------:R-:W-:-:S02]  /*4760*/  PRMT R160, RZ, 0x7610, R160 ;  /* 0x00007610ffa07816 */ /* 0x000fc400000000a0 */
[----:B------:R-:W-:Y:S01]  /*4770*/  PRMT R164, RZ, 0x7610, R164 ;  /* 0x00007610ffa47816 */ /* 0x000fe200000000a4 */
[C---:B------:R-:W-:Y:S01]  /*4780*/  IMAD.WIDE R38, R155.reuse, 0x2, R38 ;  /* 0x000000029b267825 */ /* 0x040fe200078e0226 */
[----:B------:R-:W-:Y:S02]  /*4790*/  PRMT R168, RZ, 0x7610, R168 ;  /* 0x00007610ffa87816 */ /* 0x000fe400000000a8 */
[----:B------:R-:W-:Y:S01]  /*47a0*/  PRMT R172, RZ, 0x7610, R172 ;  /* 0x00007610ffac7816 */ /* 0x000fe200000000ac */
[C---:B------:R-:W-:Y:S01]  /*47b0*/  IMAD.WIDE R34, R155.reuse, 0x2, R34 ;  /* 0x000000029b227825 */ /* 0x040fe200078e0222 */
[----:B------:R-:W-:Y:S02]  /*47c0*/  PRMT R176, RZ, 0x7610, R176 ;  /* 0x00007610ffb07816 */ /* 0x000fe400000000b0 */
[----:B------:R-:W-:Y:S01]  /*47d0*/  PRMT R180, RZ, 0x7610, R180 ;  /* 0x00007610ffb47816 */ /* 0x000fe200000000b4 */
[----:B------:R-:W-:Y:S01]  /*47e0*/  IMAD.WIDE R30, R155, 0x2, R30 ;  /* 0x000000029b1e7825 */ /* 0x000fe200078e021e */
[----:B------:R-:W-:-:S02]  /*47f0*/  PRMT R200, RZ, 0x7610, R200 ;  /* 0x00007610ffc87816 */ /* 0x000fc400000000c8 */
[----:B------:R-:W-:Y:S01]  /*4800*/  PRMT R204, RZ, 0x7610, R204 ;  /* 0x00007610ffcc7816 */ /* 0x000fe200000000cc */
[C---:B------:R-:W-:Y:S01]  /*4810*/  IMAD.WIDE R26, R155.reuse, 0x2, R26 ;  /* 0x000000029b1a7825 */ /* 0x040fe200078e021a */
[----:B------:R-:W-:Y:S01]  /*4820*/  PRMT R208, RZ, 0x7610, R208 ;  /* 0x00007610ffd07816 */ /* 0x000fe200000000d0 */
[----:B------:R-:W5:Y:S01]  /*4830*/  @!P3 LDG.E.U16 R164, desc[UR20][R30.64] ;  /* 0x000000141ea4b981 */ /* 0x000f62000c1e1500 */
        /* <DEDUP_REMOVED lines=41> */
[----:B------:R-:W-:-:S02]  /*4ad0*/  IMAD.WIDE R40, R155, 0x2, R40 ;  /* 0x000000029b287825 */ /* 0x000fc400078e0228 */
[----:B------:R-:W5:Y:S02]  /*4ae0*/  @!P3 LDG.E.U16 R212, desc[UR20][R62.64] ;  /* 0x000000143ed4b981 */ /* 0x000f64000c1e1500 */
[C---:B------:R-:W-:Y:S02]  /*4af0*/  IMAD.WIDE R36, R155.reuse, 0x2, R36 ;  /* 0x000000029b247825 */ /* 0x040fe400078e0224 */
[----:B------:R-:W5:Y:S02]  /*4b00*/  @!P3 LDG.E.U16 R216, desc[UR20][R66.64] ;  /* 0x0000001442d8b981 */ /* 0x000f64000c1e1500 */
[C---:B------:R-:W-:Y:S02]  /*4b10*/  IMAD.WIDE R32, R155.reuse, 0x2, R32 ;  /* 0x000000029b207825 */ /* 0x040fe400078e0220 */
[----:B------:R-:W5:Y:S02]  /*4b20*/  @!P3 LDG.E.U16 R220, desc[UR20][R70.64] ;  /* 0x0000001446dcb981 */ /* 0x000f64000c1e1500 */
[----:B------:R-:W-:-:S02]  /*4b30*/  IMAD.WIDE R28, R155, 0x2, R28 ;  /* 0x000000029b1c7825 */ /* 0x000fc400078e021c */
[----:B------:R-:W5:Y:S02]  /*4b40*/  @!P3 LDG.E.U16 R224, desc[UR20][R74.64] ;  /* 0x000000144ae0b981 */ /* 0x000f64000c1e1500 */
[C---:B------:R-:W-:Y:S02]  /*4b50*/  IMAD.WIDE R24, R155.reuse, 0x2, R24 ;  /* 0x000000029b187825 */ /* 0x040fe400078e0218 */
[----:B------:R-:W5:Y:S02]  /*4b60*/  @!P3 LDG.E.U16 R228, desc[UR20][R76.64] ;  /* 0x000000144ce4b981 */ /* 0x000f64000c1e1500 */
[C---:B------:R-:W-:Y:S02]  /*4b70*/  IMAD.WIDE R20, R155.reuse, 0x2, R20 ;  /* 0x000000029b147825 */ /* 0x040fe400078e0214 */
[----:B------:R-:W5:Y:S02]  /*4b80*/  @!P3 LDG.E.U16 R158, desc[UR20][R24.64] ;  /* 0x00000014189eb981 */ /* 0x000f64000c1e1500 */
[----:B------:R-:W-:-:S02]  /*4b90*/  IMAD.WIDE R14, R155, 0x2, R14 ;  /* 0x000000029b0e7825 */ /* 0x000fc400078e020e */
[----:B------:R-:W5:Y:S04]  /*4ba0*/  @!P3 LDG.E.U16 R154, desc[UR20][R20.64] ;  /* 0x00000014149ab981 */ /* 0x000f68000c1e1500 */
        /* <DEDUP_REMOVED lines=13> */
[----:B------:R-:W5:Y:S01]  /*4c80*/  @!P3 LDG.E.U16 R230, desc[UR20][R14.64] ;  /* 0x000000140ee6b981 */ /* 0x000f62000c1e1500 */
[----:B------:R-:W-:-:S04]  /*4c90*/  ULEA UR11, UR5, UR9, 0x3 ;  /* 0x00000009050b7291 */ /* 0x000fc8000f8e18ff */
[----:B------:R-:W-:Y:S01]  /*4ca0*/  UIADD3 UR11, UPT, UPT, UR11, 0xc000, URZ ;  /* 0x0000c0000b0b7890 */ /* 0x000fe2000fffe0ff */
[----:B--2---:R0:W-:Y:S04]  /*4cb0*/  STS.U16 [R201+UR9+0xa000], R12 ;  /* 0x00a0000cc9007988 */ /* 0x0041e80008000409 */
[----:B----4-:R0:W-:Y:S04]  /*4cc0*/  STS.U16 [R201+UR9+0xa400], R124 ;  /* 0x00a4007cc9007988 */ /* 0x0101e80008000409 */
[----:B---3--:R0:W-:Y:S04]  /*4cd0*/  STS.U16 [R201+UR9+0xa800], R128 ;  /* 0x00a80080c9007988 */ /* 0x0081e80008000409 */
[----:B-----5:R0:W-:Y:S04]  /*4ce0*/  STS.U16 [R201+UR9+0xac00], R132 ;  /* 0x00ac0084c9007988 */ /* 0x0201e80008000409 */
[----:B------:R0:W-:Y:S04]  /*4cf0*/  STS.U16 [R201+UR9+0xb000], R136 ;  /* 0x00b00088c9007988 */ /* 0x0001e80008000409 */
        /* <DEDUP_REMOVED lines=42> */
[----:B------:R0:W-:Y:S01]  /*4fa0*/  STS.U16 [R203+UR9+0x7e00], R230 ;  /* 0x007e00e6cb007988 */ /* 0x0001e20008000409 */
[----:B------:R1:W-:Y:S06]  /*4fb0*/  MEMBAR.ALL.CTA ;  /* 0x0000000000007992 */ /* 0x0003ec0000008000 */
[----:B-1----:R-:W1:Y:S02]  /*4fc0*/  FENCE.VIEW.ASYNC.S ;  /* 0x00000000000073c6 */ /* 0x002e640000000000 */
[----:B-1----:R-:W-:Y:S06]  /*4fd0*/  BAR.SYNC.DEFER_BLOCKING 0x0 ;  /* 0x0000000000007b1d */ /* 0x002fec0000010000 */
[----:B------:R-:W-:Y:S05]  /*4fe0*/  @P0 BRA `(.L_x_9) ;  /* 0x00000000004c0947 */ /* 0x000fea0003800000 */
[----:B------:R-:W-:Y:S01]  /*4ff0*/  UMOV UR15, 0x40004040 ;  /* 0x40004040000f7882 */ /* 0x000fe20000000000 */
        /* <DEDUP_REMOVED lines=9> */
[----:B------:R1:W-:Y:S01]  /*5090*/  UTCHMMA gdesc[UR14], gdesc[UR12], tmem[UR8], tmem[UR16], idesc[UR17], UPT ;  /* 0x00ff100c0e0075ea */ /* 0x0003e2000b800008 */
        /* <DEDUP_REMOVED lines=8> */
.L_x_9:
[----:B------:R-:W-:Y:S01]  /*5120*/  UIADD3 UR5, UPT, UPT, UR5, 0x1, URZ ;  /* 0x0000000105057890 */ /* 0x000fe2000fffe0ff */
[----:B------:R-:W-:Y:S02]  /*5130*/  VIADD R13, R13, 0xffffffff ;  /* 0xffffffff0d0d7836 */ /* 0x000fe40000000000 */
[----:B------:R-:W-:Y:S01]  /*5140*/  VIADD R2, R2, 0xffffffc0 ;  /* 0xffffffc002027836 */ /* 0x000fe20000000000 */
[----:B------:R-:W-:Y:S02]  /*5150*/  UISETP.GT.AND UP0, UPT, UR5, 0x1, UPT ;  /* 0x000000010500788c */ /* 0x000fe4000bf04270 */
[----:B------:R-:W-:Y:S02]  /*5160*/  ISETP.NE.U32.AND P3, PT, R13, RZ, PT ;  /* 0x000000ff0d00720c */ /* 0x000fe40003f65070 */
[----:B-1----:R-:W-:Y:S02]  /*5170*/  USEL UR6, URZ, 0x1, !UP0 ;  /* 0x00000001ff067887 */ /* 0x002fe4000c000000 */
[----:B------:R-:W-:-:S02]  /*5180*/  USEL UR5, UR5, URZ, !UP0 ;  /* 0x000000ff05057287 */ /* 0x000fc4000c000000 */
[----:B------:R-:W-:-:S03]  /*5190*/  ULOP3.LUT UR7, UR4, UR6, URZ, 0x3c, !UPT ;  /* 0x0000000604077292 */ /* 0x000fc6000f8e3cff */
[----:B------:R-:W-:-:S04]  /*51a0*/  UMOV UR6, UR4 ;  /* 0x0000000400067c82 */ /* 0x000fc80008000000 */
[----:B------:R-:W-:Y:S01]  /*51b0*/  UMOV UR4, UR7 ;  /* 0x0000000700047c82 */ /* 0x000fe20008000000 */
[----:B------:R-:W-:Y:S05]  /*51c0*/  @P3 BRA `(.L_x_10) ;  /* 0xfffffff000183947 */ /* 0x000fea000383ffff */
.L_x_7:
[----:B------:R-:W-:-:S13]  /*51d0*/  ISETP.GE.AND P0, PT, R120, 0x40, PT ;  /* 0x000000407800780c */ /* 0x000fda0003f06270 */
[----:B------:R-:W-:Y:S05]  /*51e0*/  @!P0 BRA `(.L_x_11) ;  /* 0x0000000000108947 */ /* 0x000fea0003800000 */
[----:B------:R-:W-:-:S06]  /*51f0*/  USHF.L.U32 UR6, UR6, 0x1f, URZ ;  /* 0x0000001f06067899 */ /* 0x000fcc00080006ff */
[----:B------:R-:W-:-:S04]  /*5200*/  IMAD.U32 R2, RZ, RZ, UR6 ;  /* 0x00000006ff027e24 */ /* 0x000fc8000f8e00ff */
[----:B------:R-:W1:Y:S02]  /*5210*/  SYNCS.PHASECHK.TRANS64.TRYWAIT P0, [UR11], R2 ;  /* 0x00000002ff0075a7 */ /* 0x000e64000800110b */
[----:B-1----:R-:W-:Y:S05]  /*5220*/  @!P0 BRA `(.L_x_12) ;  /* 0x0000001000448947 */ /* 0x002fea0003800000 */
.L_x_11:
[----:B------:R-:W-:Y:S01]  /*5230*/  BAR.SYNC.DEFER_BLOCKING 0x0 ;  /* 0x0000000000007b1d */ /* 0x000fe20000010000 */
[----:B------:R-:W-:Y:S01]  /*5240*/  IMAD.SHL.U32 R2, R110, 0x100, RZ ;  /* 0x000001006e027824 */ /* 0x000fe200078e00ff */
[----:B------:R-:W-:Y:S01]  /*5250*/  LEA R118, R118, UR9, 0x4 ;  /* 0x0000000976767c11 */ /* 0x000fe2000f8e20ff */
[----:B------:R-:W-:-:S03]  /*5260*/  IMAD.SHL.U32 R37, R110, 0x40, RZ ;  /* 0x000000406e257824 */ /* 0x000fc600078e00ff */
[----:B------:R-:W-:Y:S01]  /*5270*/  LOP3.LUT R36, R2, 0x1000, RZ, 0xc0, !PT ;  /* 0x0000100002247812 */ /* 0x000fe200078ec0ff */
[C---:B------:R-:W-:Y:S01]  /*5280*/  IMAD.SHL.U32 R2, R110.reuse, 0x10, RZ ;  /* 0x000000106e027824 */ /* 0x040fe200078e00ff */
[----:B------:R-:W-:Y:S01]  /*5290*/  LOP3.LUT R37, R37, 0x2000, RZ, 0xc0, !PT ;  /* 0x0000200025257812 */ /* 0x000fe200078ec0ff */
[----:B------:R-:W-:Y:S01]  /*52a0*/  IMAD.SHL.U32 R110, R110, 0x8, RZ ;  /* 0x000000086e6e7824 */ /* 0x000fe200078e00ff */
[----:B0-----:R-:W0:Y:S02]  /*52b0*/  LDCU UR4, c[0x0][0x3b4] ;  /* 0x00007680ff0477ac */ /* 0x001e240008000800 */
[----:B------:R-:W-:Y:S02]  /*52c0*/  IADD3 R36, PT, PT, R37, UR9, R36 ;  /* 0x0000000925247c10 */ /* 0x000fe4000fffe024 */
[----:B------:R-:W-:Y:S01]  /*52d0*/  LOP3.LUT R2, R2, 0xf0, RZ, 0xc0, !PT ;  /* 0x000000f002027812 */ /* 0x000fe200078ec0ff */
[----:B------:R-:W1:Y:S01]  /*52e0*/  LDCU.128 UR12, c[0x0][0x390] ;  /* 0x00007200ff0c77ac */ /* 0x000e620008000c00 */
[----:B------:R-:W-:-:S04]  /*52f0*/  LOP3.LUT R37, R110, 0x300, RZ, 0xc0, !PT ;  /* 0x000003006e257812 */ /* 0x000fc800078ec0ff */
[----:B------:R-:W-:Y:S01]  /*5300*/  IADD3 R44, PT, PT, R37, R36, R2 ;  /* 0x00000024252c7210 */ /* 0x000fe20007ffe002 */
[----:B------:R-:W2:Y:S02]  /*5310*/  @!P2 SYNCS.CCTL.IV [UR9+0xc000] ;  /* 0x00c00000ff00a9b1 */ /* 0x000ea40008000009 */
[----:B--2---:R-:W-:Y:S01]  /*5320*/  BAR.SYNC.DEFER_BLOCKING 0x0 ;  /* 0x0000000000007b1d */ /* 0x004fe20000010000 */
[----:B0-----:R-:W-:-:S05]  /*5330*/  IMAD R2, R109, UR4, RZ ;  /* 0x000000046d027c24 */ /* 0x001fca000f8e02ff */
[----:B------:R-:W-:Y:S01]  /*5340*/  LDTM.16dp32bit_t0_t15.x32 R4, tmem[UR10] ;  /* 0x0000000a000479ee */ /* 0x000fe20008a80000 */
[----:B------:R-:W0:Y:S01]  /*5350*/  LDTM.16dp32bit_t16_t31.x32 R4, tmem[UR10+0x20] ;  /* 0x0000200a000479ee */ /* 0x000e220008aa0000 */
[----:B-1----:R-:W-:-:S04]  /*5360*/  ISETP.GE.AND P0, PT, R109, UR14, PT ;  /* 0x0000000e6d007c0c */ /* 0x002fc8000bf06270 */
[----:B------:R-:W-:Y:S02]  /*5370*/  ISETP.LT.AND P5, PT, R111, UR15, !P0 ;  /* 0x0000000f6f007c0c */ /* 0x000fe4000c7a1270 */
[----:B------:R-:W-:Y:S01]  /*5380*/  ISETP.LT.AND P6, PT, R107, UR15, !P0 ;  /* 0x0000000f6b007c0c */ /* 0x000fe2000c7c1270 */
[----:B------:R-:W1:Y:S01]  /*5390*/  @!P2 SYNCS.CCTL.IV [UR9+0xc008] ;  /* 0x00c00800ff00a9b1 */ /* 0x000e620008000009 */
[----:B------:R-:W-:Y:S01]  /*53a0*/  NOP ;  /* 0x0000000000007918 */ /* 0x000fe20000000000 */
[----:B0-----:R-:W-:Y:S02]  /*53b0*/  F2FP.F16.F32.PACK_AB R4, R8, R4 ;  /* 0x000000040804723e */ /* 0x001fe400000000ff */
[----:B------:R-:W-:Y:S02]  /*53c0*/  F2FP.F16.F32.PACK_AB R8, R9, R5 ;  /* 0x000000050908723e */ /* 0x000fe400000000ff */
[----:B------:R-:W-:Y:S02]  /*53d0*/  F2FP.F16.F32.PACK_AB R36, R10, R6 ;  /* 0x000000060a24723e */ /* 0x000fe400000000ff */
[----:B------:R-:W-:-:S02]  /*53e0*/  F2FP.F16.F32.PACK_AB R40, R11, R7 ;  /* 0x000000070b28723e */ /* 0x000fc400000000ff */
[----:B------:R-:W-:Y:S02]  /*53f0*/  F2FP.F16.F32.PACK_AB R5, R16, R12 ;  /* 0x0000000c1005723e */ /* 0x000fe400000000ff */
[----:B------:R-:W-:Y:S02]  /*5400*/  F2FP.F16.F32.PACK_AB R9, R17, R13 ;  /* 0x0000000d1109723e */ /* 0x000fe400000000ff */
[----:B------:R-:W-:Y:S02]  /*5410*/  F2FP.F16.F32.PACK_AB R37, R18, R14 ;  /* 0x0000000e1225723e */ /* 0x000fe400000000ff */
[----:B------:R-:W-:Y:S02]  /*5420*/  F2FP.F16.F32.PACK_AB R41, R19, R15 ;  /* 0x0000000f1329723e */ /* 0x000fe400000000ff */
[----:B------:R-:W-:Y:S02]  /*5430*/  F2FP.F16.F32.PACK_AB R6, R24, R20 ;  /* 0x000000141806723e */ /* 0x000fe400000000ff */
[----:B------:R-:W-:-:S02]  /*5440*/  F2FP.F16.F32.PACK_AB R10, R25, R21 ;  /* 0x00000015190a723e */ /* 0x000fc400000000ff */
[----:B------:R-:W-:Y:S01]  /*5450*/  F2FP.F16.F32.PACK_AB R38, R26, R22 ;  /* 0x000000161a26723e */ /* 0x000fe200000000ff */
[----:B------:R-:W0:Y:S01]  /*5460*/  LDC R25, c[0x0][0x3b8] ;  /* 0x0000ee00ff197b82 */ /* 0x000e220000000800 */
[----:B------:R-:W-:Y:S02]  /*5470*/  F2FP.F16.F32.PACK_AB R42, R27, R23 ;  /* 0x000000171b2a723e */ /* 0x000fe400000000ff */
[----:B------:R-:W-:Y:S02]  /*5480*/  F2FP.F16.F32.PACK_AB R7, R32, R28 ;  /* 0x0000001c2007723e */ /* 0x000fe400000000ff */
[----:B------:R-:W-:Y:S02]  /*5490*/  F2FP.F16.F32.PACK_AB R11, R33, R29 ;  /* 0x0000001d210b723e */ /* 0x000fe400000000ff */
[----:B------:R-:W-:Y:S01]  /*54a0*/  F2FP.F16.F32.PACK_AB R39, R34, R30 ;  /* 0x0000001e2227723e */ /* 0x000fe200000000ff */
[----:B-1----:R1:W-:Y:S01]  /*54b0*/  STS.128 [R44], R4 ;  /* 0x000000042c007388 */ /* 0x0023e20000000c00 */
[----:B------:R-:W-:-:S02]  /*54c0*/  F2FP.F16.F32.PACK_AB R43, R35, R31 ;  /* 0x0000001f232b723e */ /* 0x000fc400000000ff */
[C---:B------:R-:W-:Y:S01]  /*54d0*/  LEA R17, P2, R2.reuse, UR12, 0x1 ;  /* 0x0000000c02117c11 */ /* 0x040fe2000f8408ff */
[----:B------:R2:W-:Y:S03]  /*54e0*/  STS.128 [R44+0x400], R8 ;  /* 0x000400082c007388 */ /* 0x0005e60000000c00 */
[----:B------:R-:W-:Y:S01]  /*54f0*/  LEA.HI.X.SX32 R19, R2, UR13, 0x1, P2 ;  /* 0x0000000d02137c11 */ /* 0x000fe200090f0eff */
[----:B------:R-:W-:Y:S01]  /*5500*/  STS.128 [R44+0x800], R36 ;  /* 0x000800242c007388 */ /* 0x000fe20000000c00 */
[----:B------:R-:W-:-:S03]  /*5510*/  ISETP.LT.AND P2, PT, R108, UR15, !P0 ;  /* 0x0000000f6c007c0c */ /* 0x000fc6000c741270 */
[----:B------:R-:W-:Y:S01]  /*5520*/  STS.128 [R44+0xc00], R40 ;  /* 0x000c00282c007388 */ /* 0x000fe20000000c00 */
[----:B------:R-:W-:Y:S01]  /*5530*/  BAR.SYNC.DEFER_BLOCKING 0x0 ;  /* 0x0000000000007b1d */ /* 0x000fe20000010000 */
[-C--:B0-----:R-:W-:Y:S02]  /*5540*/  IMAD R16, R111, R25.reuse, RZ ;  /* 0x000000196f107224 */ /* 0x081fe400078e02ff */
[-C--:B------:R-:W-:Y:S02]  /*5550*/  IMAD R108, R108, R25.reuse, RZ ;  /* 0x000000196c6c7224 */ /* 0x080fe400078e02ff */
[----:B------:R-:W-:Y:S01]  /*5560*/  IMAD R2, R107, R25, RZ ;  /* 0x000000196b027224 */ /* 0x000fe200078e02ff */
[-C--:B-1----:R-:W-:Y:S02]  /*5570*/  LEA R4, P3, R16, R17.reuse, 0x1 ;  /* 0x0000001110047211 */ /* 0x082fe400078608ff */
[----:B--2---:R-:W-:Y:S02]  /*5580*/  LEA R8, P4, R108, R17, 0x1 ;  /* 0x000000116c087211 */ /* 0x004fe400078808ff */
[-C--:B------:R-:W-:Y:S01]  /*5590*/  LEA.HI.X.SX32 R5, R16, R19.reuse, 0x1, P3 ;  /* 0x0000001310057211 */ /* 0x080fe200018f0eff */
[----:B------:R-:W-:Y:S01]  /*55a0*/  IMAD R16, R25, 0x40, R16 ;  /* 0x0000004019107824 */ /* 0x000fe200078e0210 */
[----:B------:R-:W-:-:S02]  /*55b0*/  LEA.HI.X.SX32 R9, R108, R19, 0x1, P4 ;  /* 0x000000136c097211 */ /* 0x000fc400020f0eff */
[C---:B------:R-:W-:Y:S01]  /*55c0*/  ISETP.LT.AND P4, PT, R106.reuse, UR15, !P0 ;  /* 0x0000000f6a007c0c */ /* 0x040fe2000c781270 */
[----:B------:R-:W-:Y:S01]  /*55d0*/  IMAD R106, R106, R25, RZ ;  /* 0x000000196a6a7224 */ /* 0x000fe200078e02ff */
[----:B------:R-:W-:Y:S01]  /*55e0*/  ISETP.LT.AND P3, PT, R199, UR15, !P0 ;  /* 0x0000000fc7007c0c */ /* 0x000fe2000c761270 */
[----:B------:R-:W0:Y:S04]  /*55f0*/  LDS.128 R20, [R118] ;  /* 0x0000000076147984 */ /* 0x000e280000000c00 */
[----:B0-----:R-:W-:Y:S01]  /*5600*/  @P5 STG.E.U16 desc[UR20][R4.64], R20 ;  /* 0x0000001404005986 */ /* 0x001fe2000c101514 */
[----:B------:R-:W-:Y:S02]  /*5610*/  PRMT R13, R20, 0x7632, R13 ;  /* 0x00007632140d7816 */ /* 0x000fe4000000000d */
[C---:B------:R-:W-:Y:S01]  /*5620*/  LEA R10, P5, R2.reuse, R17, 0x1 ;  /* 0x00000011020a7211 */ /* 0x040fe200078a08ff */
[----:B------:R-:W0:Y:S03]  /*5630*/  LDS.128 R4, [R118+0x1000] ;  /* 0x0010000076047984 */ /* 0x000e260000000c00 */
[----:B------:R-:W-:Y:S01]  /*5640*/  LEA.HI.X.SX32 R11, R2, R19, 0x1, P5 ;  /* 0x00000013020b7211 */ /* 0x000fe200028f0eff */
[----:B------:R1:W-:Y:S01]  /*5650*/  @P2 STG.E.U16 desc[UR20][R8.64], R13 ;  /* 0x0000000d08002986 */ /* 0x0003e2000c101514 */
[C---:B------:R-:W-:Y:S01]  /*5660*/  ISETP.LT.AND P5, PT, R105.reuse, UR15, !P0 ;  /* 0x0000000f69007c0c */ /* 0x040fe2000c7a1270 */
[----:B------:R-:W-:Y:S01]  /*5670*/  IMAD R105, R105, R25, RZ ;  /* 0x0000001969697224 */ /* 0x000fe200078e02ff */
[----:B------:R-:W-:Y:S01]  /*5680*/  LEA R12, P2, R106, R17, 0x1 ;  /* 0x000000116a0c7211 */ /* 0x000fe200078408ff */
[----:B------:R2:W-:Y:S01]  /*5690*/  @P6 STG.E.U16 desc[UR20][R10.64], R21 ;  /* 0x000000150a006986 */ /* 0x0005e2000c101514 */
[----:B------:R-:W-:-:S02]  /*56a0*/  IMAD R2, R103, R25, RZ ;  /* 0x0000001967027224 */ /* 0x000fc400078e02ff */
[----:B------:R-:W-:-:S04]  /*56b0*/  LEA R14, P6, R105, R17, 0x1 ;  /* 0x00000011690e7211 */ /* 0x000fc800078c08ff */
[-C--:B------:R-:W-:Y:S02]  /*56c0*/  LEA.HI.X.SX32 R15, R105, R19.reuse, 0x1, P6 ;  /* 0x00000013690f7211 */ /* 0x080fe400030f0eff */
[----:B-1----:R-:W-:Y:S02]  /*56d0*/  LEA.HI.X.SX32 R13, R106, R19, 0x1, P2 ;  /* 0x000000136a0d7211 */ /* 0x002fe400010f0eff */
[----:B------:R-:W-:Y:S02]  /*56e0*/  PRMT R9, R21, 0x7632, R9 ;  /* 0x0000763215097816 */ /* 0x000fe40000000009 */
[C---:B------:R-:W-:Y:S01]  /*56f0*/  ISETP.LT.AND P2, PT, R104.reuse, UR15, !P0 ;  /* 0x0000000f68007c0c */ /* 0x040fe2000c741270 */
[----:B------:R-:W-:Y:S01]  /*5700*/  IMAD R104, R104, R25, RZ ;  /* 0x0000001968687224 */ /* 0x000fe200078e02ff */
[----:B------:R-:W-:Y:S01]  /*5710*/  ISETP.LT.AND P6, PT, R103, UR15, !P0 ;  /* 0x0000000f67007c0c */ /* 0x000fe2000c7c1270 */
[----:B------:R1:W-:Y:S03]  /*5720*/  @P4 STG.E.U16 desc[UR20][R12.64], R9 ;  /* 0x000000090c004986 */ /* 0x0003e6000c101514 */
[-C--:B------:R-:W-:Y:S01]  /*5730*/  LEA R8, P4, R104, R17.reuse, 0x1 ;  /* 0x0000001168087211 */ /* 0x080fe200078808ff */
[----:B------:R3:W-:Y:S01]  /*5740*/  @P5 STG.E.U16 desc[UR20][R14.64], R22 ;  /* 0x000000160e005986 */ /* 0x0007e2000c101514 */
[----:B--2---:R-:W-:-:S04]  /*5750*/  LEA R10, P5, R2, R17, 0x1 ;  /* 0x00000011020a7211 */ /* 0x004fc800078a08ff */
[----:B------:R-:W-:Y:S01]  /*5760*/  LEA.HI.X.SX32 R11, R2, R19, 0x1, P5 ;  /* 0x00000013020b7211 */ /* 0x000fe200028f0eff */
[CC--:B------:R-:W-:Y:S01]  /*5770*/  IMAD R2, R0.reuse, R25.reuse, RZ ;  /* 0x0000001900027224 */ /* 0x0c0fe200078e02ff */
[----:B------:R-:W-:Y:S01]  /*5780*/  ISETP.LT.AND P5, PT, R0, UR15, !P0 ;  /* 0x0000000f00007c0c */ /* 0x000fe2000c7a1270 */
[----:B------:R-:W-:Y:S01]  /*5790*/  IMAD R0, R116, R25, RZ ;  /* 0x0000001974007224 */ /* 0x000fe200078e02ff */
[----:B-1----:R-:W-:Y:S02]  /*57a0*/  LEA.HI.X.SX32 R9, R104, R19, 0x1, P4 ;  /* 0x0000001368097211 */ /* 0x002fe400020f0eff */
[----:B------:R-:W-:Y:S02]  /*57b0*/  PRMT R13, R22, 0x7632, R13 ;  /* 0x00007632160d7816 */ /* 0x000fe4000000000d */
[C---:B------:R-:W-:Y:S01]  /*57c0*/  ISETP.LT.AND P4, PT, R102.reuse, UR15, !P0 ;  /* 0x0000000f66007c0c */ /* 0x040fe2000c781270 */
[----:B------:R-:W-:Y:S02]  /*57d0*/  IMAD R102, R102, R25, RZ ;  /* 0x0000001966667224 */ /* 0x000fe400078e02ff */
[----:B------:R1:W-:Y:S03]  /*57e0*/  @P2 STG.E.U16 desc[UR20][R8.64], R13 ;  /* 0x0000000d08002986 */ /* 0x0003e6000c101514 */
[-C--:B------:R-:W-:Y:S01]  /*57f0*/  LEA R12, P2, R102, R17.reuse, 0x1 ;  /* 0x00000011660c7211 */ /* 0x080fe200078408ff */
[----:B------:R2:W-:Y:S01]  /*5800*/  @P6 STG.E.U16 desc[UR20][R10.64], R23 ;  /* 0x000000170a006986 */ /* 0x0005e2000c101514 */
[----:B---3--:R-:W-:-:S04]  /*5810*/  LEA R14, P6, R2, R17, 0x1 ;  /* 0x00000011020e7211 */ /* 0x008fc800078c08ff */
[-C--:B------:R-:W-:Y:S02]  /*5820*/  LEA.HI.X.SX32 R15, R2, R19.reuse, 0x1, P6 ;  /* 0x00000013020f7211 */ /* 0x080fe400030f0eff */
[----:B------:R-:W-:Y:S02]  /*5830*/  ISETP.LT.AND P6, PT, R116, UR15, !P0 ;  /* 0x0000000f74007c0c */ /* 0x000fe4000c7c1270 */
[----:B-1----:R-:W-:Y:S02]  /*5840*/  LEA.HI.X.SX32 R13, R102, R19, 0x1, P2 ;  /* 0x00000013660d7211 */ /* 0x002fe400010f0eff */
[----:B------:R-:W-:Y:S02]  /*5850*/  PRMT R9, R23, 0x7632, R9 ;  /* 0x0000763217097816 */ /* 0x000fe40000000009 */
[C---:B------:R-:W-:Y:S01]  /*5860*/  ISETP.LT.AND P2, PT, R117.reuse, UR15, !P0 ;  /* 0x0000000f75007c0c */ /* 0x040fe2000c741270 */
[----:B------:R-:W-:Y:S01]  /*5870*/  IMAD R117, R117, R25, RZ ;  /* 0x0000001975757224 */ /* 0x000fe200078e02ff */
[----:B0-----:R-:W-:Y:S01]  /*5880*/  PRMT R2, R4, 0x7632, R2 ;  /* 0x0000763204027816 */ /* 0x001fe20000000002 */
[----:B------:R0:W-:Y:S03]  /*5890*/  @P4 STG.E.U16 desc[UR20][R12.64], R9 ;  /* 0x000000090c004986 */ /* 0x0001e6000c101514 */
[-C--:B------:R-:W-:Y:S01]  /*58a0*/  LEA R8, P4, R117, R17.reuse, 0x1 ;  /* 0x0000001175087211 */ /* 0x080fe200078808ff */
[----:B------:R1:W-:Y:S01]  /*58b0*/  @P5 STG.E.U16 desc[UR20][R14.64], R4 ;  /* 0x000000040e005986 */ /* 0x0003e2000c101514 */
[----:B--2---:R-:W-:-:S03]  /*58c0*/  LEA R10, P5, R0, R17, 0x1 ;  /* 0x00000011000a7211 */ /* 0x004fc600078a08ff */
[----:B------:R-:W2:Y:S01]  /*58d0*/  LDS.128 R20, [R118+0x2000] ;  /* 0x0020000076147984 */ /* 0x000ea20000000c00 */
[----:B------:R-:W-:Y:S01]  /*58e0*/  LEA.HI.X.SX32 R11, R0, R19, 0x1, P5 ;  /* 0x00000013000b7211 */ /* 0x000fe200028f0eff */
[-C--:B------:R-:W-:Y:S01]  /*58f0*/  IMAD R0, R112, R25.reuse, RZ ;  /* 0x0000001970007224 */ /* 0x080fe200078e02ff */
[C---:B------:R-:W-:Y:S01]  /*5900*/  ISETP.LT.AND P5, PT, R114.reuse, UR15, !P0 ;  /* 0x0000000f72007c0c */ /* 0x040fe2000c7a1270 */
[----:B------:R-:W-:Y:S01]  /*5910*/  IMAD R114, R114, R25, RZ ;  /* 0x0000001972727224 */ /* 0x000fe200078e02ff */
[----:B0-----:R-:W-:Y:S02]  /*5920*/  LEA.HI.X.SX32 R9, R117, R19, 0x1, P4 ;  /* 0x0000001375097211 */ /* 0x001fe400020f0eff */
[C---:B------:R-:W-:Y:S01]  /*5930*/  ISETP.LT.AND P4, PT, R115.reuse, UR15, !P0 ;  /* 0x0000000f73007c0c */ /* 0x040fe2000c781270 */
[----:B------:R-:W-:Y:S01]  /*5940*/  IMAD R115, R115, R25, RZ ;  /* 0x0000001973737224 */ /* 0x000fe200078e02ff */
[----:B-1----:R-:W-:Y:S01]  /*5950*/  PRMT R4, R5, 0x7632, R4 ;  /* 0x0000763205047816 */ /* 0x002fe20000000004 */
[----:B------:R0:W-:Y:S03]  /*5960*/  @P2 STG.E.U16 desc[UR20][R8.64], R2 ;  /* 0x0000000208002986 */ /* 0x0001e6000c101514 */
[-C--:B------:R-:W-:Y:S01]  /*5970*/  LEA R12, P2, R115, R17.reuse, 0x1 ;  /* 0x00000011730c7211 */ /* 0x080fe200078408ff */
[----:B------:R1:W-:Y:S01]  /*5980*/  @P6 STG.E.U16 desc[UR20][R10.64], R5 ;  /* 0x000000050a006986 */ /* 0x0003e2000c101514 */
[----:B------:R-:W-:-:S02]  /*5990*/  LEA R14, P6, R114, R17, 0x1 ;  /* 0x00000011720e7211 */ /* 0x000fc400078c08ff */
[----:B------:R-:W-:Y:S01]  /*59a0*/  LEA.HI.X.SX32 R13, R115, R19, 0x1, P2 ;  /* 0x00000013730d7211 */ /* 0x000fe200010f0eff */
[----:B------:R-:W3:Y:S01]  /*59b0*/  LDS.128 R116, [R118+0x3000] ;  /* 0x0030000076747984 */ /* 0x000ee20000000c00 */
[C---:B------:R-:W-:Y:S01]  /*59c0*/  ISETP.LT.AND P2, PT, R113.reuse, UR15, !P0 ;  /* 0x0000000f71007c0c */ /* 0x040fe2000c741270 */
[----:B------:R-:W-:Y:S01]  /*59d0*/  IMAD R113, R113, R25, RZ ;  /* 0x0000001971717224 */ /* 0x000fe200078e02ff */
[----:B------:R-:W-:Y:S01]  /*59e0*/  LEA.HI.X.SX32 R15, R114, R19, 0x1, P6 ;  /* 0x00000013720f7211 */ /* 0x000fe200030f0eff */
[----:B------:R4:W-:Y:S01]  /*59f0*/  @P4 STG.E.U16 desc[UR20][R12.64], R4 ;  /* 0x000000040c004986 */ /* 0x0009e2000c101514 */
[----:B------:R-:W-:Y:S02]  /*5a00*/  ISETP.LT.AND P6, PT, R112, UR15, !P0 ;  /* 0x0000000f70007c0c */ /* 0x000fe4000c7c1270 */
[-C--:B0-----:R-:W-:Y:S01]  /*5a10*/  LEA R8, P4, R113, R17.reuse, 0x1 ;  /* 0x0000001171087211 */ /* 0x081fe200078808ff */
[----:B------:R0:W-:Y:S01]  /*5a20*/  @P5 STG.E.U16 desc[UR20][R14.64], R6 ;  /* 0x000000060e005986 */ /* 0x0001e2000c101514 */
[----:B------:R-:W-:Y:S01]  /*5a30*/  LEA R2, P5, R0, R17, 0x1 ;  /* 0x0000001100027211 */ /* 0x000fe200078a08ff */
[----:B-1----:R-:W-:Y:S01]  /*5a40*/  IMAD R5, R3, R25, RZ ;  /* 0x0000001903057224 */ /* 0x002fe200078e02ff */
[----:B------:R-:W-:-:S02]  /*5a50*/  LEA.HI.X.SX32 R9, R113, R19, 0x1, P4 ;  /* 0x0000001371097211 */ /* 0x000fc400020f0eff */
[----:B------:R-:W-:Y:S02]  /*5a60*/  PRMT R11, R6, 0x7632, R11 ;  /* 0x00007632060b7816 */ /* 0x000fe4000000000b */
[----:B------:R-:W-:Y:S02]  /*5a70*/  ISETP.LT.AND P4, PT, R3, UR15, !P0 ;  /* 0x0000000f03007c0c */ /* 0x000fe4000c781270 */
[----:B------:R-:W-:Y:S01]  /*5a80*/  LEA.HI.X.SX32 R3, R0, R19, 0x1, P5 ;  /* 0x0000001300037211 */ /* 0x000fe200028f0eff */
[----:B------:R1:W-:Y:S01]  /*5a90*/  @P2 STG.E.U16 desc[UR20][R8.64], R11 ;  /* 0x0000000b08002986 */ /* 0x0003e2000c101514 */
[----:B------:R-:W-:Y:S01]  /*5aa0*/  IMAD R0, R25, 0x4, R16 ;  /* 0x0000000419007824 */ /* 0x000fe200078e0210 */
[-C--:B----4-:R-:W-:Y:S02]  /*5ab0*/  LEA R4, P5, R5, R17.reuse, 0x1 ;  /* 0x0000001105047211 */ /* 0x090fe400078a08ff */
[----:B------:R4:W-:Y:S01]  /*5ac0*/  @P6 STG.E.U16 desc[UR20][R2.64], R7 ;  /* 0x0000000702006986 */ /* 0x0009e2000c101514 */
[----:B------:R-:W-:Y:S01]  /*5ad0*/  LEA R10, P6, R16, R17, 0x1 ;  /* 0x00000011100a7211 */ /* 0x000fe200078c08ff */
[----:B0-----:R-:W-:Y:S01]  /*5ae0*/  IMAD R6, R25, 0x4, R0 ;  /* 0x0000000419067824 */ /* 0x001fe200078e0200 */
[----:B------:R-:W-:-:S02]  /*5af0*/  ISETP.LT.AND P2, PT, R198, UR15, !P0 ;  /* 0x0000000fc6007c0c */ /* 0x000fc4000c741270 */
[-C--:B------:R-:W-:Y:S02]  /*5b00*/  LEA.HI.X.SX32 R5, R5, R19.reuse, 0x1, P5 ;  /* 0x0000001305057211 */ /* 0x080fe400028f0eff */
[----:B------:R-:W-:Y:S02]  /*5b10*/  ISETP.LT.AND P5, PT, R197, UR15, !P0 ;  /* 0x0000000fc5007c0c */ /* 0x000fe4000c7a1270 */
[----:B-1----:R-:W-:Y:S02]  /*5b20*/  LEA.HI.X.SX32 R11, R16, R19, 0x1, P6 ;  /* 0x00000013100b7211 */ /* 0x002fe400030f0eff */
[C---:B------:R-:W-:Y:S02]  /*5b30*/  LEA R8, P6, R0.reuse, R17, 0x1 ;  /* 0x0000001100087211 */ /* 0x040fe400078c08ff */
[----:B----4-:R-:W-:Y:S02]  /*5b40*/  PRMT R3, R7, 0x7632, R3 ;  /* 0x0000763207037816 */ /* 0x010fe40000000003 */
[----:B------:R-:W-:Y:S01]  /*5b50*/  LEA.HI.X.SX32 R9, R0, R19, 0x1, P6 ;  /* 0x0000001300097211 */ /* 0x000fe200030f0eff */
[C---:B------:R-:W-:Y:S01]  /*5b60*/  IMAD R0, R25.reuse, 0x4, R6 ;  /* 0x0000000419007824 */ /* 0x040fe200078e0206 */
[----:B------:R-:W-:Y:S01]  /*5b70*/  LEA R2, P6, R6, R17, 0x1 ;  /* 0x0000001106027211 */ /* 0x000fe200078c08ff */
[----:B------:R0:W-:Y:S01]  /*5b80*/  @P4 STG.E.U16 desc[UR20][R4.64], R3 ;  /* 0x0000000304004986 */ /* 0x0001e2000c101514 */
[----:B------:R-:W-:Y:S01]  /*5b90*/  ISETP.LT.AND P4, PT, R196, UR15, !P0 ;  /* 0x0000000fc4007c0c */ /* 0x000fe2000c781270 */
[----:B------:R-:W-:-:S02]  /*5ba0*/  IMAD R7, R25, 0x4, R0 ;  /* 0x0000000419077824 */ /* 0x000fc400078e0200 */
[----:B--2---:R-:W-:Y:S01]  /*5bb0*/  @P3 STG.E.U16 desc[UR20][R10.64], R20 ;  /* 0x000000140a003986 */ /* 0x004fe2000c101514 */
[----:B------:R-:W-:Y:S02]  /*5bc0*/  ISETP.LT.AND P3, PT, R195, UR15, !P0 ;  /* 0x0000000fc3007c0c */ /* 0x000fe4000c761270 */
[----:B0-----:R-:W-:Y:S02]  /*5bd0*/  PRMT R5, R20, 0x7632, R5 ;  /* 0x0000763214057816 */ /* 0x001fe40000000005 */
[----:B------:R-:W-:Y:S02]  /*5be0*/  LEA.HI.X.SX32 R3, R6, R19, 0x1, P6 ;  /* 0x0000001306037211 */ /* 0x000fe400030f0eff */
[----:B------:R-:W-:Y:S01]  /*5bf0*/  LEA R4, P6, R0, R17, 0x1 ;  /* 0x0000001100047211 */ /* 0x000fe200078c08ff */
[----:B------:R0:W-:Y:S01]  /*5c00*/  @P2 STG.E.U16 desc[UR20][R8.64], R5 ;  /* 0x0000000508002986 */ /* 0x0001e2000c101514 */
[----:B------:R-:W-:-:S03]  /*5c10*/  ISETP.LT.AND P2, PT, R194, UR15, !P0 ;  /* 0x0000000fc2007c0c */ /* 0x000fc6000c741270 */
[----:B------:R1:W-:Y:S01]  /*5c20*/  @P5 STG.E.U16 desc[UR20][R2.64], R21 ;  /* 0x0000001502005986 */ /* 0x0003e2000c101514 */
[----:B------:R-:W-:Y:S02]  /*5c30*/  ISETP.LT.AND P5, PT, R193, UR15, !P0 ;  /* 0x0000000fc1007c0c */ /* 0x000fe4000c7a1270 */
[----:B0-----:R-:W-:Y:S01]  /*5c40*/  LEA.HI.X.SX32 R5, R0, R19, 0x1, P6 ;  /* 0x0000001300057211 */ /* 0x001fe200030f0eff */
[----:B------:R-:W-:Y:S01]  /*5c50*/  IMAD R0, R25, 0x4, R7 ;  /* 0x0000000419007824 */ /* 0x000fe200078e0207 */
[----:B------:R-:W-:Y:S02]  /*5c60*/  LEA R6, P6, R7, R17, 0x1 ;  /* 0x0000001107067211 */ /* 0x000fe400078c08ff */
[----:B-1----:R-:W-:Y:S01]  /*5c70*/  PRMT R3, R21, 0x7632, R3 ;  /* 0x0000763215037816 */ /* 0x002fe20000000003 */
[----:B------:R-:W-:Y:S01]  /*5c80*/  IMAD R10, R25, 0x4, R0 ;  /* 0x00000004190a7824 */ /* 0x000fe200078e0200 */
[----:B------:R-:W-:Y:S02]  /*5c90*/  LEA.HI.X.SX32 R7, R7, R19, 0x1, P6 ;  /* 0x0000001307077211 */ /* 0x000fe400030f0eff */
[----:B------:R-:W-:Y:S01]  /*5ca0*/  LEA R8, P6, R0, R17, 0x1 ;  /* 0x0000001100087211 */ /* 0x000fe200078c08ff */
[----:B------:R0:W-:Y:S01]  /*5cb0*/  @P4 STG.E.U16 desc[UR20][R4.64], R3 ;  /* 0x0000000304004986 */ /* 0x0001e2000c101514 */
[----:B------:R-:W-:-:S02]  /*5cc0*/  ISETP.LT.AND P4, PT, R192, UR15, !P0 ;  /* 0x0000000fc0007c0c */ /* 0x000fc4000c781270 */
[----:B------:R-:W-:Y:S01]  /*5cd0*/  LEA.HI.X.SX32 R9, R0, R19, 0x1, P6 ;  /* 0x0000001300097211 */ /* 0x000fe200030f0eff */
[----:B------:R-:W-:Y:S01]  /*5ce0*/  IMAD R0, R25, 0x4, R10 ;  /* 0x0000000419007824 */ /* 0x000fe200078e020a */
[----:B------:R-:W-:Y:S01]  /*5cf0*/  LEA R2, P6, R10, R17, 0x1 ;  /* 0x000000110a027211 */ /* 0x000fe200078c08ff */
[----:B------:R1:W-:Y:S01]  /*5d00*/  @P3 STG.E.U16 desc[UR20][R6.64], R22 ;  /* 0x0000001606003986 */ /* 0x0003e2000c101514 */
[----:B------:R-:W-:Y:S02]  /*5d10*/  ISETP.LT.AND P3, PT, R191, UR15, !P0 ;  /* 0x0000000fbf007c0c */ /* 0x000fe4000c761270 */
[----:B0-----:R-:W-:Y:S02]  /*5d20*/  PRMT R5, R22, 0x7632, R5 ;  /* 0x0000763216057816 */ /* 0x001fe40000000005 */
[----:B------:R-:W-:Y:S01]  /*5d30*/  LEA.HI.X.SX32 R3, R10, R19, 0x1, P6 ;  /* 0x000000130a037211 */ /* 0x000fe200030f0eff */
[----:B------:R-:W-:Y:S01]  /*5d40*/  IMAD R10, R25, 0x4, R0 ;  /* 0x00000004190a7824 */ /* 0x000fe200078e0200 */
[----:B------:R-:W-:Y:S01]  /*5d50*/  LEA R4, P6, R0, R17, 0x1 ;  /* 0x0000001100047211 */ /* 0x000fe200078c08ff */
[----:B------:R0:W-:Y:S01]  /*5d60*/  @P2 STG.E.U16 desc[UR20][R8.64], R5 ;  /* 0x0000000508002986 */ /* 0x0001e2000c101514 */
[----:B------:R-:W-:-:S03]  /*5d70*/  ISETP.LT.AND P2, PT, R190, UR15, !P0 ;  /* 0x0000000fbe007c0c */ /* 0x000fc6000c741270 */
[----:B------:R2:W-:Y:S01]  /*5d80*/  @P5 STG.E.U16 desc[UR20][R2.64], R23 ;  /* 0x0000001702005986 */ /* 0x0005e2000c101514 */
[----:B-1----:R-:W-:-:S04]  /*5d90*/  LEA R6, P5, R10, R17, 0x1 ;  /* 0x000000110a067211 */ /* 0x002fc800078a08ff */
[-C--:B------:R-:W-:Y:S02]  /*5da0*/  LEA.HI.X.SX32 R7, R10, R19.reuse, 0x1, P5 ;  /* 0x000000130a077211 */ /* 0x080fe400028f0eff */
[----:B------:R-:W-:Y:S02]  /*5db0*/  ISETP.LT.AND P5, PT, R188, UR15, !P0 ;  /* 0x0000000fbc007c0c */ /* 0x000fe4000c7a1270 */
[----:B0-----:R-:W-:Y:S01]  /*5dc0*/  LEA.HI.X.SX32 R5, R0, R19, 0x1, P6 ;  /* 0x0000001300057211 */ /* 0x001fe200030f0eff */
[----:B------:R-:W-:Y:S01]  /*5dd0*/  IMAD R0, R25, 0x4, R10 ;  /* 0x0000000419007824 */ /* 0x000fe200078e020a */
[----:B------:R-:W-:Y:S02]  /*5de0*/  PRMT R9, R23, 0x7632, R9 ;  /* 0x0000763217097816 */ /* 0x000fe40000000009 */
[----:B------:R-:W-:Y:S01]  /*5df0*/  ISETP.LT.AND P6, PT, R189, UR15, !P0 ;  /* 0x0000000fbd007c0c */ /* 0x000fe2000c7c1270 */
[----:B------:R-:W-:Y:S02]  /*5e00*/  IMAD R10, R25, 0x4, R0 ;  /* 0x00000004190a7824 */ /* 0x000fe400078e0200 */
[----:B------:R0:W-:Y:S01]  /*5e10*/  @P4 STG.E.U16 desc[UR20][R4.64], R9 ;  /* 0x0000000904004986 */ /* 0x0001e2000c101514 */
[----:B------:R-:W-:-:S03]  /*5e20*/  LEA R8, P4, R0, R17, 0x1 ;  /* 0x0000001100087211 */ /* 0x000fc600078808ff */
[----:B---3--:R1:W-:Y:S01]  /*5e30*/  @P3 STG.E.U16 desc[UR20][R6.64], R116 ;  /* 0x0000007406003986 */ /* 0x0083e2000c101514 */
[----:B--2---:R-:W-:-:S04]  /*5e40*/  LEA R2, P3, R10, R17, 0x1 ;  /* 0x000000110a027211 */ /* 0x004fc800078608ff */
[-C--:B------:R-:W-:Y:S02]  /*5e50*/  LEA.HI.X.SX32 R3, R10, R19.reuse, 0x1, P3 ;  /* 0x000000130a037211 */ /* 0x080fe400018f0eff */
[----:B------:R-:W-:Y:S02]  /*5e60*/  ISETP.LT.AND P3, PT, R186, UR15, !P0 ;  /* 0x0000000fba007c0c */ /* 0x000fe4000c761270 */
[----:B0-----:R-:W-:Y:S01]  /*5e70*/  LEA.HI.X.SX32 R9, R0, R19, 0x1, P4 ;  /* 0x0000001300097211 */ /* 0x001fe200020f0eff */
[----:B------:R-:W-:Y:S01]  /*5e80*/  IMAD R0, R25, 0x4, R10 ;  /* 0x0000000419007824 */ /* 0x000fe200078e020a */
[----:B------:R-:W-:Y:S02]  /*5e90*/  PRMT R5, R116, 0x7632, R5 ;  /* 0x0000763274057816 */ /* 0x000fe40000000005 */
[----:B------:R-:W-:Y:S01]  /*5ea0*/  ISETP.LT.AND P4, PT, R187, UR15, !P0 ;  /* 0x0000000fbb007c0c */ /* 0x000fe2000c781270 */
[C---:B------:R-:W-:Y:S02]  /*5eb0*/  IMAD R11, R25.reuse, 0x4, R0 ;  /* 0x00000004190b7824 */ /* 0x040fe400078e0200 */
[----:B------:R0:W-:Y:S01]  /*5ec0*/  @P2 STG.E.U16 desc[UR20][R8.64], R5 ;  /* 0x0000000508002986 */ /* 0x0001e2000c101514 */
[----:B------:R-:W-:Y:S01]  /*5ed0*/  LEA R4, P2, R0, R17, 0x1 ;  /* 0x0000001100047211 */ /* 0x000fe200078408ff */
[----:B------:R-:W-:-:S02]  /*5ee0*/  IMAD R12, R25, 0x4, R11 ;  /* 0x00000004190c7824 */ /* 0x000fc400078e020b */
[----:B------:R2:W-:Y:S01]  /*5ef0*/  @P6 STG.E.U16 desc[UR20][R2.64], R117 ;  /* 0x0000007502006986 */ /* 0x0005e2000c101514 */
[----:B-1----:R-:W-:Y:S01]  /*5f00*/  LEA R6, P6, R11, R17, 0x1 ;  /* 0x000000110b067211 */ /* 0x002fe200078c08ff */
[----:B------:R-:W-:-:S03]  /*5f10*/  IMAD R13, R25, 0x4, R12 ;  /* 0x00000004190d7824 */ /* 0x000fc600078e020c */
[-C--:B------:R-:W-:Y:S02]  /*5f20*/  LEA.HI.X.SX32 R7, R11, R19.reuse, 0x1, P6 ;  /* 0x000000130b077211 */ /* 0x080fe400030f0eff */
[----:B0-----:R-:W-:Y:S01]  /*5f30*/  LEA.HI.X.SX32 R5, R0, R19, 0x1, P2 ;  /* 0x0000001300057211 */ /* 0x001fe200010f0eff */
[----:B------:R-:W-:Y:S01]  /*5f40*/  IMAD R0, R25, 0x4, R13 ;  /* 0x0000000419007824 */ /* 0x000fe200078e020d */
[CC--:B------:R-:W-:Y:S02]  /*5f50*/  LEA R10, P2, R12.reuse, R17.reuse, 0x1 ;  /* 0x000000110c0a7211 */ /* 0x0c0fe400078408ff */
[----:B------:R-:W-:Y:S02]  /*5f60*/  LEA R8, P6, R13, R17, 0x1 ;  /* 0x000000110d087211 */ /* 0x000fe400078c08ff */
[----:B------:R-:W-:Y:S02]  /*5f70*/  LEA.HI.X.SX32 R11, R12, R19, 0x1, P2 ;  /* 0x000000130c0b7211 */ /* 0x000fe400010f0eff */
[----:B------:R-:W-:-:S02]  /*5f80*/  ISETP.LT.AND P2, PT, R185, UR15, !P0 ;  /* 0x0000000fb9007c0c */ /* 0x000fc4000c741270 */
[----:B------:R-:W-:Y:S02]  /*5f90*/  ISETP.LT.AND P0, PT, R184, UR15, !P0 ;  /* 0x0000000fb8007c0c */ /* 0x000fe4000c701270 */
[----:B--2---:R-:W-:Y:S02]  /*5fa0*/  PRMT R117, R117, 0x7632, R117 ;  /* 0x0000763275757816 */ /* 0x004fe40000000075 */
[----:B------:R-:W-:Y:S02]  /*5fb0*/  LEA.HI.X.SX32 R9, R13, R19, 0x1, P6 ;  /* 0x000000130d097211 */ /* 0x000fe400030f0eff */
[C---:B------:R-:W-:Y:S01]  /*5fc0*/  LEA R2, P6, R0.reuse, R17, 0x1 ;  /* 0x0000001100027211 */ /* 0x040fe200078c08ff */
[----:B------:R0:W-:Y:S03]  /*5fd0*/  @P5 STG.E.U16 desc[UR20][R4.64], R117 ;  /* 0x0000007504005986 */ /* 0x0001e6000c101514 */
[----:B------:R-:W-:Y:S01]  /*5fe0*/  LEA.HI.X.SX32 R3, R0, R19, 0x1, P6 ;  /* 0x0000001300037211 */ /* 0x000fe200030f0eff */
[----:B------:R1:W-:Y:S01]  /*5ff0*/  @P4 STG.E.U16 desc[UR20][R6.64], R118 ;  /* 0x0000007606004986 */ /* 0x0003e2000c101514 */
[----:B------:R-:W-:-:S02]  /*6000*/  PRMT R0, R119, 0x7632, R0 ;  /* 0x0000763277007816 */ /* 0x000fc40000000000 */
[----:B0-----:R-:W-:-:S05]  /*6010*/  PRMT R5, R118, 0x7632, R5 ;  /* 0x0000763276057816 */ /* 0x001fca0000000005 */
[----:B------:R1:W-:Y:S04]  /*6020*/  @P3 STG.E.U16 desc[UR20][R10.64], R5 ;  /* 0x000000050a003986 */ /* 0x0003e8000c101514 */
[----:B------:R1:W-:Y:S04]  /*6030*/  @P2 STG.E.U16 desc[UR20][R8.64], R119 ;  /* 0x0000007708002986 */ /* 0x0003e8000c101514 */
[----:B------:R1:W-:Y:S01]  /*6040*/  @P0 STG.E.U16 desc[UR20][R2.64], R0 ;  /* 0x0000000002000986 */ /* 0x0003e2000c101514 */
[----:B------:R-:W-:Y:S06]  /*6050*/  BAR.SYNC.DEFER_BLOCKING 0x0 ;  /* 0x0000000000007b1d */ /* 0x000fec0000010000 */
[----:B------:R-:W-:Y:S05]  /*6060*/  @P1 BRA `(.L_x_13) ;  /* 0x0000000000a01947 */ /* 0x000fea0003800000 */
[----:B------:R-:W0:Y:S01]  /*6070*/  S2UR UR5, SR_CgaCtaId ;  /* 0x00000000000579c3 */ /* 0x000e220000008800 */
[----:B------:R-:W-:Y:S01]  /*6080*/  NOP ;  /* 0x0000000000007918 */ /* 0x000fe20000000000 */
[----:B------:R-:W-:Y:S01]  /*6090*/  UMOV UR4, 0x50 ;  /* 0x0000005000047882 */ /* 0x000fe20000000000 */
[----:B-1----:R-:W-:Y:S02]  /*60a0*/  IMAD.U32 R0, RZ, RZ, UR8 ;  /* 0x00000008ff007e24 */ /* 0x002fe4000f8e00ff */
[----:B------:R-:W-:Y:S02]  /*60b0*/  IMAD.MOV.U32 R3, RZ, RZ, 0xf ;  /* 0x0000000fff037424 */ /* 0x000fe400078e00ff */
[----:B------:R-:W-:Y:S01]  /*60c0*/  IMAD.MOV.U32 R7, RZ, RZ, 0x1 ;  /* 0x00000001ff077424 */ /* 0x000fe200078e00ff */
[----:B------:R-:W-:-:S04]  /*60d0*/  LOP3.LUT R0, R0, 0xffff, RZ, 0xc0, !PT ;  /* 0x0000ffff00007812 */ /* 0x000fc800078ec0ff */
[----:B------:R-:W-:-:S05]  /*60e0*/  SHF.R.U32.HI R0, RZ, 0x5, R0 ;  /* 0x00000005ff007819 */ /* 0x000fca0000011600 */
[----:B------:R-:W-:Y:S01]  /*60f0*/  VIADD R2, R0, 0x10 ;  /* 0x0000001000027836 */ /* 0x000fe20000000000 */
[----:B------:R-:W-:Y:S01]  /*6100*/  SHF.L.U32 R0, R3, R0, RZ ;  /* 0x0000000003007219 */ /* 0x000fe200000006ff */
[----:B0-----:R-:W-:-:S03]  /*6110*/  ULEA UR6, UR5, UR4, 0x18 ;  /* 0x0000000405067291 */ /* 0x001fc6000f8ec0ff */
[----:B------:R-:W-:-:S04]  /*6120*/  SHF.L.U32 R3, R7, R2, RZ ;  /* 0x0000000207037219 */ /* 0x000fc800000006ff */
[----:B------:R-:W-:Y:S02]  /*6130*/  LOP3.LUT R0, R3, R0, RZ, 0xfc, !PT ;  /* 0x0000000003007212 */ /* 0x000fe400078efcff */
[----:B------:R-:W0:Y:S02]  /*6140*/  LDS R5, [UR6] ;  /* 0x00000006ff057984 */ /* 0x000e240008000800 */
[C---:B------:R-:W-:Y:S02]  /*6150*/  LOP3.LUT R2, R0.reuse, 0xffff, RZ, 0xc0, !PT ;  /* 0x0000ffff00027812 */ /* 0x040fe400078ec0ff */
[----:B0-----:R-:W-:-:S04]  /*6160*/  LOP3.LUT R3, R0, 0xffff, R5, 0x80, !PT ;  /* 0x0000ffff00037812 */ /* 0x001fc800078e8005 */
[----:B------:R-:W-:-:S13]  /*6170*/  ISETP.NE.AND P0, PT, R3, R2, PT ;  /* 0x000000020300720c */ /* 0x000fda0003f05270 */
[----:B------:R-:W-:Y:S05]  /*6180*/  @P0 BRA `(.L_x_14) ;  /* 0x0000000000500947 */ /* 0x000fea0003800000 */
[----:B------:R-:W-:Y:S02]  /*6190*/  SHF.R.U32.HI R5, RZ, 0x10, R5 ;  /* 0x00000010ff057819 */ /* 0x000fe40000011605 */
[----:B------:R-:W-:-:S04]  /*61a0*/  SHF.R.U32.HI R2, RZ, 0x10, R0 ;  /* 0x00000010ff027819 */ /* 0x000fc80000011600 */
[----:B------:R-:W-:-:S04]  /*61b0*/  LOP3.LUT R5, R5, R2, RZ, 0xc0, !PT ;  /* 0x0000000205057212 */ /* 0x000fc800078ec0ff */
[----:B------:R-:W-:-:S13]  /*61c0*/  ISETP.NE.AND P0, PT, R5, R2, PT ;  /* 0x000000020500720c */ /* 0x000fda0003f05270 */
[----:B------:R-:W-:Y:S05]  /*61d0*/  @P0 BRA `(.L_x_15) ;  /* 0x0000000000300947 */ /* 0x000fea0003800000 */
[----:B------:R-:W-:Y:S01]  /*61e0*/  R2UR UR4, R0 ;  /* 0x00000000000472ca */ /* 0x000fe200000e0000 */
[----:B------:R-:W-:Y:S01]  /*61f0*/  VOTEU.ANY UR5, UPT, PT ;  /* 0x0000000000057886 */ /* 0x000fe200038e0100 */
[----:B------:R-:W0:Y:S01]  /*6200*/  S2R R0, SR_LANEID ;  /* 0x0000000000007919 */ /* 0x000e220000000000 */
[----:B------:R-:W-:-:S10]  /*6210*/  UFLO.U32 UR5, UR5 ;  /* 0x00000005000572bd */ /* 0x000fd400080e0000 */
[----:B------:R-:W-:-:S06]  /*6220*/  ULOP3.LUT UR4, URZ, UR4, URZ, 0x33, !UPT ;  /* 0x00000004ff047292 */ /* 0x000fcc000f8e33ff */
[----:B------:R-:W-:-:S04]  /*6230*/  IMAD.U32 R2, RZ, RZ, UR4 ;  /* 0x00000004ff027e24 */ /* 0x000fc8000f8e00ff */
[----:B------:R-:W1:Y:S02]  /*6240*/  REDUX UR7, R2 ;  /* 0x00000000020773c4 */ /* 0x000e640000000000 */
[----:B------:R2:W-:Y:S01]  /*6250*/  UTCATOMSWS.AND URZ, UR4 ;  /* 0x0000000400ff79e3 */ /* 0x0005e20008000000 */
[----:B0-----:R-:W-:Y:S01]  /*6260*/  ISETP.EQ.U32.AND P0, PT, R0, UR5, PT ;  /* 0x0000000500007c0c */ /* 0x001fe2000bf02070 */
[----:B-1----:R-:W-:-:S12]  /*6270*/  IMAD.U32 R0, RZ, RZ, UR7 ;  /* 0x00000007ff007e24 */ /* 0x002fd8000f8e00ff */
[----:B------:R2:W-:Y:S01]  /*6280*/  @P0 ATOMS.AND RZ, [UR6], R0 ;  /* 0x00000000ffff098c */ /* 0x0005e2000a800006 */
[----:B------:R-:W-:Y:S05]  /*6290*/  BRA `(.L_x_13) ;  /* 0x0000000000147947 */ /* 0x000fea0003800000 */
.L_x_15:
[----:B------:R-:W-:-:S07]  /*62a0*/  MOV R2, 0x62c0 ;  /* 0x000062c000027802 */ /* 0x000fce0000000f00 */
[----:B------:R-:W-:Y:S05]  /*62b0*/  CALL.REL.NOINC `($__internal_0_$__cuda_sm10x_tcgen05_guardrail_trap_col_being_dealloced_not_returned_by_alloc) ;  /* 0x00000000002c7944 */ /* 0x000fea0003c00000 */
[----:B------:R-:W-:Y:S05]  /*62c0*/  BRA `(.L_x_13) ;  /* 0x0000000000087947 */ /* 0x000fea0003800000 */
.L_x_14:
[----:B------:R-:W-:-:S07]  /*62d0*/  MOV R2, 0x62f0 ;  /* 0x000062f000027802 */ /* 0x000fce0000000f00 */
[----:B------:R-:W-:Y:S05]  /*62e0*/  CALL.REL.NOINC `($__internal_2_$__cuda_sm10x_tcgen05_guardrail_trap_unallocated_columns_being_dealloced) ;  /* 0x0000000000387944 */ /* 0x000fea0003c00000 */
.L_x_13:
[----:B------:R-:W-:Y:S01]  /*62f0*/  NOP ;  /* 0x0000000000007918 */ /* 0x000fe20000000000 */
[----:B--2---:R-:W-:Y:S05]  /*6300*/  EXIT ;  /* 0x000000000000794d */ /* 0x004fea0003800000 */
.L_x_8:
[----:B------:R-:W0:Y:S02]  /*6310*/  SYNCS.PHASECHK.TRANS64.TRYWAIT P3, [UR11], R12 ;  /* 0x0000000cff0075a7 */ /* 0x000e24000806110b */
[----:B0-----:R-:W-:Y:S05]  /*6320*/  @!P3 BRA `(.L_x_8) ;  /* 0xfffffffc00f8b947 */ /* 0x001fea000383ffff */
[----:B------:R-:W-:Y:S05]  /*6330*/  BRA `(.L_x_16) ;  /* 0xffffffdc00d47947 */ /* 0x000fea000383ffff */
.L_x_12:
[----:B------:R-:W1:Y:S02]  /*6340*/  SYNCS.PHASECHK.TRANS64.TRYWAIT P0, [UR11], R2 ;  /* 0x00000002ff0075a7 */ /* 0x000e64000800110b */
[----:B-1----:R-:W-:Y:S05]  /*6350*/  @!P0 BRA `(.L_x_12) ;  /* 0xfffffffc00f88947 */ /* 0x002fea000383ffff */
[----:B------:R-:W-:Y:S05]  /*6360*/  BRA `(.L_x_11) ;  /* 0xffffffec00b07947 */ /* 0x000fea000383ffff */
        .weak           $__internal_0_$__cuda_sm10x_tcgen05_guardrail_trap_col_being_dealloced_not_returned_by_alloc
        .type           $__internal_0_$__cuda_sm10x_tcgen05_guardrail_trap_col_being_dealloced_not_returned_by_alloc,@function
        .size           $__internal_0_$__cuda_sm10x_tcgen05_guardrail_trap_col_being_dealloced_not_returned_by_alloc,($__internal_1_$__cuda_sm10x_tcgen05_guardrail_trap_phase_invalid_during_alloc - $__internal_0_$__cuda_sm10x_tcgen05_guardrail_trap_col_being_dealloced_not_returned_by_alloc)
$__internal_0_$__cuda_sm10x_tcgen05_guardrail_trap_col_being_dealloced_not_returned_by_alloc:
[----:B------:R-:W-:Y:S05]  /*6370*/  BPT.TRAP 0x1 ;  /* 0x000000040000795c */ /* 0x000fea0000300000 */
[----:B------:R-:W-:-:S04]  /*6380*/  IMAD.MOV.U32 R3, RZ, RZ, 0x0 ;  /* 0x00000000ff037424 */ /* 0x000fc800078e00ff */
[----:B------:R-:W-:Y:S05]  /*6390*/  RET.REL.NODEC R2 `(matmul_kernel) ;  /* 0xffffff9c02187950 */ /* 0x000fea0003c3ffff */
        .weak           $__internal_1_$__cuda_sm10x_tcgen05_guardrail_trap_phase_invalid_during_alloc
        .type           $__internal_1_$__cuda_sm10x_tcgen05_guardrail_trap_phase_invalid_during_alloc,@function
        .size           $__internal_1_$__cuda_sm10x_tcgen05_guardrail_trap_phase_invalid_during_alloc,($__internal_2_$__cuda_sm10x_tcgen05_guardrail_trap_unallocated_columns_being_dealloced - $__internal_1_$__cuda_sm10x_tcgen05_guardrail_trap_phase_invalid_during_alloc)
$__internal_1_$__cuda_sm10x_tcgen05_guardrail_trap_phase_invalid_during_alloc:
[----:B------:R-:W-:Y:S05]  /*63a0*/  BPT.TRAP 0x1 ;  /* 0x000000040000795c */ /* 0x000fea0000300000 */
[----:B------:R-:W-:-:S04]  /*63b0*/  IMAD.MOV.U32 R3, RZ, RZ, 0x0 ;  /* 0x00000000ff037424 */ /* 0x000fc800078e00ff */
[----:B------:R-:W-:Y:S05]  /*63c0*/  RET.REL.NODEC R2 `(matmul_kernel) ;  /* 0xffffff9c020c7950 */ /* 0x000fea0003c3ffff */
        .weak           $__internal_2_$__cuda_sm10x_tcgen05_guardrail_trap_unallocated_columns_being_dealloced
        .type           $__internal_2_$__cuda_sm10x_tcgen05_guardrail_trap_unallocated_columns_being_dealloced,@function
        .size           $__internal_2_$__cuda_sm10x_tcgen05_guardrail_trap_unallocated_columns_being_dealloced,(.L_x_20 - $__internal_2_$__cuda_sm10x_tcgen05_guardrail_trap_unallocated_columns_being_dealloced)
$__internal_2_$__cuda_sm10x_tcgen05_guardrail_trap_unallocated_columns_being_dealloced:
[----:B------:R-:W-:Y:S05]  /*63d0*/  BPT.TRAP 0x1 ;  /* 0x000000040000795c */ /* 0x000fea0000300000 */
[----:B------:R-:W-:-:S04]  /*63e0*/  IMAD.MOV.U32 R3, RZ, RZ, 0x0 ;  /* 0x00000000ff037424 */ /* 0x000fc800078e00ff */
[----:B------:R-:W-:Y:S05]  /*63f0*/  RET.REL.NODEC R2 `(matmul_kernel) ;  /* 0xffffff9c02007950 */ /* 0x000fea0003c3ffff */
.L_x_17:
[----:B------:R-:W-:-:S00]  /*6400*/  BRA `(.L_x_17) ;  /* 0xfffffffc00fc7947 */ /* 0x000fc0000383ffff */
[----:B------:R-:W-:-:S00]  /*6410*/  NOP ;  /* 0x0000000000007918 */ /* 0x000fc00000000000 */
        /* <DEDUP_REMOVED lines=14> */
.L_x_20:


//--------------------- .nv.shared.matmul_kernel  --------------------------
	.section	.nv.shared.matmul_kernel,"aw",@nobits
	.sectionflags	@""
	.align	16
	.zero		1024


//--------------------- .nv.shared.reserved.0     --------------------------
	.section	.nv.shared.reserved.0,"aw",@nobits
	.align	8
	.weak		__nv_reservedSMEM_offset_0_alias
	.size		__nv_reservedSMEM_offset_0_alias, 0, 64
	.other		__nv_reservedSMEM_offset_0_alias,@"STO_CUDA_RESERVED_SHARED STV_DEFAULT"
__nv_reservedSMEM_offset_0_alias:
	.zero		0
.nv.shared.reserved.0:
	.zero		64
	.weak		__nv_reservedSMEM_allocation_phase
	.type		__nv_reservedSMEM_allocation_phase,@object
	.size		__nv_reservedSMEM_allocation_phase,(.L_0 - __nv_reservedSMEM_allocation_phase)
__nv_reservedSMEM_allocation_phase:
	.zero		1
.L_0:
	.zero		7
	.weak		__nv_reservedSMEM_devtool_atexit_pc
	.type		__nv_reservedSMEM_devtool_atexit_pc,@object
	.size		__nv_reservedSMEM_devtool_atexit_pc,(__nv_reservedSMEM_allocation_mask - __nv_reservedSMEM_devtool_atexit_pc)
__nv_reservedSMEM_devtool_atexit_pc:
	.zero		8
	.weak		__nv_reservedSMEM_allocation_mask
	.type		__nv_reservedSMEM_allocation_mask,@object
	.size		__nv_reservedSMEM_allocation_mask,(.L_2 - __nv_reservedSMEM_allocation_mask)
__nv_reservedSMEM_allocation_mask:
	.zero		4
.L_2:


//--------------------- .nv.constant0.matmul_kernel --------------------------
	.section	.nv.constant0.matmul_kernel,"a",@progbits
	.sectionflags	@""
	.align	4
.nv.constant0.matmul_kernel:
	.zero		976


//--------------------- SYMBOLS --------------------------

	.type		.nv.reservedSmem.offset0,@object
	.size		.nv.reservedSmem.offset0,0x4
	.type		.nv.reservedSmem.cap,@object
	.size		.nv.reservedSmem.cap,0x4
